// auto-generated by cutlass_sweep.gemm — config: {"arch": "sm_100", "cluster_m": 2, "cluster_n": 1, "dtype": "fp32", "dtype_b": "fp32", "layout": "nt", "stages": 0, "tile_k": 32, "tile_m": 128, "tile_n": 64}
#include "cutlass/cutlass.h"
#include "cutlass/gemm/collective/collective_builder.hpp"
#include "cutlass/gemm/device/gemm_universal_adapter.h"
#include "cutlass/gemm/kernel/gemm_universal.hpp"
#include "cutlass/epilogue/collective/collective_builder.hpp"

using ElemA = float;
using ElemB = float;
using ElemCD = float;
using Acc  = float;
using TileShape    = cute::Shape<cute::_128, cute::_64, cute::_32>;
using ClusterShape = cute::Shape<cute::_2, cute::_1, cute::_1>;

using CollectiveEpilogue = typename cutlass::epilogue::collective::CollectiveBuilder<
    cutlass::arch::Sm100, cutlass::arch::OpClassTensorOp,
    TileShape, ClusterShape,
    cutlass::epilogue::collective::EpilogueTileAuto,
    Acc, Acc,
    ElemCD, cutlass::layout::RowMajor, 128 / cutlass::sizeof_bits<ElemCD>::value,
    ElemCD, cutlass::layout::RowMajor, 128 / cutlass::sizeof_bits<ElemCD>::value,
    cutlass::epilogue::collective::EpilogueScheduleAuto
  >::CollectiveOp;

using CollectiveMainloop = typename cutlass::gemm::collective::CollectiveBuilder<
    cutlass::arch::Sm100, cutlass::arch::OpClassTensorOp,
    ElemA, cutlass::layout::RowMajor, 128 / cutlass::sizeof_bits<ElemA>::value,
    ElemB, cutlass::layout::ColumnMajor, 128 / cutlass::sizeof_bits<ElemB>::value,
    Acc,
    TileShape, ClusterShape,
    cutlass::gemm::collective::StageCountAutoCarveout<static_cast<int>(sizeof(typename CollectiveEpilogue::SharedStorage))>,
    cutlass::gemm::collective::KernelScheduleAuto
  >::CollectiveOp;

using GemmKernel = cutlass::gemm::kernel::GemmUniversal<
    cute::Shape<int,int,int,int>,
    CollectiveMainloop,
    CollectiveEpilogue
>;
using Gemm = cutlass::gemm::device::GemmUniversalAdapter<GemmKernel>;

// Force the device kernel symbol into the cubin without needing a host main.
auto* _anchor = &cutlass::device_kernel<GemmKernel>;


// ===== COMPILED SASS (sm_100a) =====

	.target	sm_100a

	.elftype	@"ET_EXEC"


//--------------------- .note.nv.tkinfo           --------------------------
	.section	.note.nv.tkinfo,"",@"SHT_NOTE"
	.sectionflags	@"SHF_NOTE_NV_TKINFO"
	.tkinfo
        /*0018*/ 	.word	0x00000002
        /*0030*/ 	.string	""
        /*0030*/ 	.string	"ptxas"
        /*0030*/ 	.string	"Cuda compilation tools, release 13.0, V13.0.88"
        /*0030*/ 	.string	"Build cuda_13.0.r13.0/compiler.36424714_0"
        /*0030*/ 	.string	"-arch sm_100a -m 64 "



//--------------------- .note.nv.cuinfo           --------------------------
	.section	.note.nv.cuinfo,"",@"SHT_NOTE"
	.sectionflags	@"SHF_NOTE_NV_CUINFO"
        /*0018*/ 	.short	0x0002
        /*001a*/ 	.short	0x0064
        /*001c*/ 	.short	0x0082
	.zero		2


//--------------------- .nv.info                  --------------------------
	.section	.nv.info,"",@"SHT_CUDA_INFO"
	.align	4


	//----- nvinfo : EIATTR_REGCOUNT
	.align		4
        /*0000*/ 	.byte	0x04, 0x2f
        /*0002*/ 	.short	(.L_19 - .L_18)
	.align		4
.L_18:
        /*0004*/ 	.word	index@(_ZN7cutlass13device_kernelINS_4gemm6kernel13GemmUniversalIN4cute5tupleIJiiiiEEENS1_10collective13CollectiveMmaINS1_35MainloopSm100TmaUmmaWarpSpecializedILi16ELi2ELi4ENS5_IJNS4_1CILi2EEENSA_ILi1EEESC_EEEEENS5_IJNSA_ILi128EEENSA_ILi64EEENSA_ILi32EEEEEEfNS5_IJlSC_lEEEfSJ_NS4_8TiledMMAINS4_8MMA_AtomIJNS4_23SM100_MMA_TF32_2x1SM_SSINS_10tfloat32_tESN_fLi128ELi64ELNS4_4UMMA5MajorE0ELSP_0ELNSO_7ScaleInE0ELSQ_0EEEEEENS4_6LayoutINS5_IJSC_SC_SC_EEENS5_IJNSA_ILi0EEESV_SV_EEEEENS5_IJNS4_10UnderscoreESY_SY_EEEEENS4_18SM100_TMA_2SM_LOADENS4_14ComposedLayoutINS4_7SwizzleILi3ELi4ELi3EEENS4_18smem_ptr_flag_bitsILi32EEENST_INS5_IJNSA_ILi8EEESH_EEENS5_IJSH_SC_EEEEEEEvNS4_8identityES11_S1B_vS1C_EENS_8epilogue10collective18CollectiveEpilogueINS1E_23Sm100TmaWarpSpecializedILi3ELi2ELi16ELb1ELb0EEEJNS5_IJSG_SG_SH_EEENS5_IJNST_ISG_SC_EENST_INS5_IJNSA_ILi16EEESB_EEENS5_IJSC_SH_EEEEEEEEfSJ_fSJ_NS1E_6fusion15FusionCallbacksIS1I_NS1Q_17LinearCombinationIffffLNS_15FloatRoundStyleE2EEES1J_S1P_JEEENS4_5SM1004TMEM4LOAD26SM100_TMEM_LOAD_32dp32b16xENS4_13SM90_TMA_LOADENS12_INS13_ILi2ELi4ELi3EEES16_NST_INS5_IJS17_S1L_EEENS5_IJS1L_SC_EEEEEEENS4_39AutoVectorizingCopyWithAssumedAlignmentILi128EEENS4_14SM90_TMA_STOREES25_S27_S27_EEEvvEEEEvNT_6ParamsE)
        /*0008*/ 	.word	0x0000005f


	//----- nvinfo : EIATTR_FRAME_SIZE
	.align		4
.L_19:
        /*000c*/ 	.byte	0x04, 0x11
        /*000e*/ 	.short	(.L_21 - .L_20)
	.align		4
.L_20:
        /*0010*/ 	.word	index@($__internal_2_$__cuda_sm10x_tcgen05_guardrail_trap_unallocated_columns_being_dealloced)
        /*0014*/ 	.word	0x00000000


	//----- nvinfo : EIATTR_FRAME_SIZE
	.align		4
.L_21:
        /*0018*/ 	.byte	0x04, 0x11
        /*001a*/ 	.short	(.L_23 - .L_22)
	.align		4
.L_22:
        /*001c*/ 	.word	index@($__internal_1_$__cuda_sm10x_tcgen05_guardrail_trap_phase_invalid_during_alloc)
        /*0020*/ 	.word	0x00000000


	//----- nvinfo : EIATTR_FRAME_SIZE
	.align		4
.L_23:
        /*0024*/ 	.byte	0x04, 0x11
        /*0026*/ 	.short	(.L_25 - .L_24)
	.align		4
.L_24:
        /*0028*/ 	.word	index@($__internal_0_$__cuda_sm10x_tcgen05_guardrail_trap_col_being_dealloced_not_returned_by_alloc)
        /*002c*/ 	.word	0x00000000


	//----- nvinfo : EIATTR_FRAME_SIZE
	.align		4
.L_25:
        /*0030*/ 	.byte	0x04, 0x11
        /*0032*/ 	.short	(.L_27 - .L_26)
	.align		4
.L_26:
        /*0034*/ 	.word	index@(_ZN7cutlass13device_kernelINS_4gemm6kernel13GemmUniversalIN4cute5tupleIJiiiiEEENS1_10collective13CollectiveMmaINS1_35MainloopSm100TmaUmmaWarpSpecializedILi16ELi2ELi4ENS5_IJNS4_1CILi2EEENSA_ILi1EEESC_EEEEENS5_IJNSA_ILi128EEENSA_ILi64EEENSA_ILi32EEEEEEfNS5_IJlSC_lEEEfSJ_NS4_8TiledMMAINS4_8MMA_AtomIJNS4_23SM100_MMA_TF32_2x1SM_SSINS_10tfloat32_tESN_fLi128ELi64ELNS4_4UMMA5MajorE0ELSP_0ELNSO_7ScaleInE0ELSQ_0EEEEEENS4_6LayoutINS5_IJSC_SC_SC_EEENS5_IJNSA_ILi0EEESV_SV_EEEEENS5_IJNS4_10UnderscoreESY_SY_EEEEENS4_18SM100_TMA_2SM_LOADENS4_14ComposedLayoutINS4_7SwizzleILi3ELi4ELi3EEENS4_18smem_ptr_flag_bitsILi32EEENST_INS5_IJNSA_ILi8EEESH_EEENS5_IJSH_SC_EEEEEEEvNS4_8identityES11_S1B_vS1C_EENS_8epilogue10collective18CollectiveEpilogueINS1E_23Sm100TmaWarpSpecializedILi3ELi2ELi16ELb1ELb0EEEJNS5_IJSG_SG_SH_EEENS5_IJNST_ISG_SC_EENST_INS5_IJNSA_ILi16EEESB_EEENS5_IJSC_SH_EEEEEEEEfSJ_fSJ_NS1E_6fusion15FusionCallbacksIS1I_NS1Q_17LinearCombinationIffffLNS_15FloatRoundStyleE2EEES1J_S1P_JEEENS4_5SM1004TMEM4LOAD26SM100_TMEM_LOAD_32dp32b16xENS4_13SM90_TMA_LOADENS12_INS13_ILi2ELi4ELi3EEES16_NST_INS5_IJS17_S1L_EEENS5_IJS1L_SC_EEEEEEENS4_39AutoVectorizingCopyWithAssumedAlignmentILi128EEENS4_14SM90_TMA_STOREES25_S27_S27_EEEvvEEEEvNT_6ParamsE)
        /*0038*/ 	.word	0x00000000


	//----- nvinfo : EIATTR_MIN_STACK_SIZE
	.align		4
.L_27:
        /*003c*/ 	.byte	0x04, 0x12
        /*003e*/ 	.short	(.L_29 - .L_28)
	.align		4
.L_28:
        /*0040*/ 	.word	index@(_ZN7cutlass13device_kernelINS_4gemm6kernel13GemmUniversalIN4cute5tupleIJiiiiEEENS1_10collective13CollectiveMmaINS1_35MainloopSm100TmaUmmaWarpSpecializedILi16ELi2ELi4ENS5_IJNS4_1CILi2EEENSA_ILi1EEESC_EEEEENS5_IJNSA_ILi128EEENSA_ILi64EEENSA_ILi32EEEEEEfNS5_IJlSC_lEEEfSJ_NS4_8TiledMMAINS4_8MMA_AtomIJNS4_23SM100_MMA_TF32_2x1SM_SSINS_10tfloat32_tESN_fLi128ELi64ELNS4_4UMMA5MajorE0ELSP_0ELNSO_7ScaleInE0ELSQ_0EEEEEENS4_6LayoutINS5_IJSC_SC_SC_EEENS5_IJNSA_ILi0EEESV_SV_EEEEENS5_IJNS4_10UnderscoreESY_SY_EEEEENS4_18SM100_TMA_2SM_LOADENS4_14ComposedLayoutINS4_7SwizzleILi3ELi4ELi3EEENS4_18smem_ptr_flag_bitsILi32EEENST_INS5_IJNSA_ILi8EEESH_EEENS5_IJSH_SC_EEEEEEEvNS4_8identityES11_S1B_vS1C_EENS_8epilogue10collective18CollectiveEpilogueINS1E_23Sm100TmaWarpSpecializedILi3ELi2ELi16ELb1ELb0EEEJNS5_IJSG_SG_SH_EEENS5_IJNST_ISG_SC_EENST_INS5_IJNSA_ILi16EEESB_EEENS5_IJSC_SH_EEEEEEEEfSJ_fSJ_NS1E_6fusion15FusionCallbacksIS1I_NS1Q_17LinearCombinationIffffLNS_15FloatRoundStyleE2EEES1J_S1P_JEEENS4_5SM1004TMEM4LOAD26SM100_TMEM_LOAD_32dp32b16xENS4_13SM90_TMA_LOADENS12_INS13_ILi2ELi4ELi3EEES16_NST_INS5_IJS17_S1L_EEENS5_IJS1L_SC_EEEEEEENS4_39AutoVectorizingCopyWithAssumedAlignmentILi128EEENS4_14SM90_TMA_STOREES25_S27_S27_EEEvvEEEEvNT_6ParamsE)
        /*0044*/ 	.word	0x00000000
.L_29:


//--------------------- .nv.compat                --------------------------
	.section	.nv.compat,"",@"SHT_CUDA_COMPAT_INFO"
	.align	4
        /*0000*/ 	.byte	0x02, 0x09, 0x01, 0x00, 0x02, 0x02, 0x02, 0x00, 0x02, 0x05, 0x05, 0x00, 0x03, 0x07, 0x01, 0x01
        /*0010*/ 	.byte	0x02, 0x03, 0x01, 0x00, 0x02, 0x06, 0x01, 0x00, 0x04, 0x0b, 0x08, 0x00, 0x09, 0x00, 0x00, 0x00
        /*0020*/ 	.byte	0x00, 0x00, 0x00, 0x00


//--------------------- .nv.info._ZN7cutlass13device_kernelINS_4gemm6kernel13GemmUniversalIN4cute5tupleIJiiiiEEENS1_10collective13CollectiveMmaINS1_35MainloopSm100TmaUmmaWarpSpecializedILi16ELi2ELi4ENS5_IJNS4_1CILi2EEENSA_ILi1EEESC_EEEEENS5_IJNSA_ILi128EEENSA_ILi64EEENSA_ILi32EEEEEEfNS5_IJlSC_lEEEfSJ_NS4_8TiledMMAINS4_8MMA_AtomIJNS4_23SM100_MMA_TF32_2x1SM_SSINS_10tfloat32_tESN_fLi128ELi64ELNS4_4UMMA5MajorE0ELSP_0ELNSO_7ScaleInE0ELSQ_0EEEEEENS4_6LayoutINS5_IJSC_SC_SC_EEENS5_IJNSA_ILi0EEESV_SV_EEEEENS5_IJNS4_10UnderscoreESY_SY_EEEEENS4_18SM100_TMA_2SM_LOADENS4_14ComposedLayoutINS4_7SwizzleILi3ELi4ELi3EEENS4_18smem_ptr_flag_bitsILi32EEENST_INS5_IJNSA_ILi8EEESH_EEENS5_IJSH_SC_EEEEEEEvNS4_8identityES11_S1B_vS1C_EENS_8epilogue10collective18CollectiveEpilogueINS1E_23Sm100TmaWarpSpecializedILi3ELi2ELi16ELb1ELb0EEEJNS5_IJSG_SG_SH_EEENS5_IJNST_ISG_SC_EENST_INS5_IJNSA_ILi16EEESB_EEENS5_IJSC_SH_EEEEEEEEfSJ_fSJ_NS1E_6fusion15FusionCallbacksIS1I_NS1Q_17LinearCombinationIffffLNS_15FloatRoundStyleE2EEES1J_S1P_JEEENS4_5SM1004TMEM4LOAD26SM100_TMEM_LOAD_32dp32b16xENS4_13SM90_TMA_LOADENS12_INS13_ILi2ELi4ELi3EEES16_NST_INS5_IJS17_S1L_EEENS5_IJS1L_SC_EEEEEEENS4_39AutoVectorizingCopyWithAssumedAlignmentILi128EEENS4_14SM90_TMA_STOREES25_S27_S27_EEEvvEEEEvNT_6ParamsE --------------------------
	.section	.nv.info._ZN7cutlass13device_kernelINS_4gemm6kernel13GemmUniversalIN4cute5tupleIJiiiiEEENS1_10collective13CollectiveMmaINS1_35MainloopSm100TmaUmmaWarpSpecializedILi16ELi2ELi4ENS5_IJNS4_1CILi2EEENSA_ILi1EEESC_EEEEENS5_IJNSA_ILi128EEENSA_ILi64EEENSA_ILi32EEEEEEfNS5_IJlSC_lEEEfSJ_NS4_8TiledMMAINS4_8MMA_AtomIJNS4_23SM100_MMA_TF32_2x1SM_SSINS_10tfloat32_tESN_fLi128ELi64ELNS4_4UMMA5MajorE0ELSP_0ELNSO_7ScaleInE0ELSQ_0EEEEEENS4_6LayoutINS5_IJSC_SC_SC_EEENS5_IJNSA_ILi0EEESV_SV_EEEEENS5_IJNS4_10UnderscoreESY_SY_EEEEENS4_18SM100_TMA_2SM_LOADENS4_14ComposedLayoutINS4_7SwizzleILi3ELi4ELi3EEENS4_18smem_ptr_flag_bitsILi32EEENST_INS5_IJNSA_ILi8EEESH_EEENS5_IJSH_SC_EEEEEEEvNS4_8identityES11_S1B_vS1C_EENS_8epilogue10collective18CollectiveEpilogueINS1E_23Sm100TmaWarpSpecializedILi3ELi2ELi16ELb1ELb0EEEJNS5_IJSG_SG_SH_EEENS5_IJNST_ISG_SC_EENST_INS5_IJNSA_ILi16EEESB_EEENS5_IJSC_SH_EEEEEEEEfSJ_fSJ_NS1E_6fusion15FusionCallbacksIS1I_NS1Q_17LinearCombinationIffffLNS_15FloatRoundStyleE2EEES1J_S1P_JEEENS4_5SM1004TMEM4LOAD26SM100_TMEM_LOAD_32dp32b16xENS4_13SM90_TMA_LOADENS12_INS13_ILi2ELi4ELi3EEES16_NST_INS5_IJS17_S1L_EEENS5_IJS1L_SC_EEEEEEENS4_39AutoVectorizingCopyWithAssumedAlignmentILi128EEENS4_14SM90_TMA_STOREES25_S27_S27_EEEvvEEEEvNT_6ParamsE,"",@"SHT_CUDA_INFO"
	.sectionflags	@""
	.align	4


	//----- nvinfo : EIATTR_CUDA_API_VERSION
	.align		4
        /*0000*/ 	.byte	0x04, 0x37
        /*0002*/ 	.short	(.L_31 - .L_30)
.L_30:
        /*0004*/ 	.word	0x00000082


	//----- nvinfo : EIATTR_KPARAM_INFO
	.align		4
.L_31:
        /*0008*/ 	.byte	0x04, 0x17
        /*000a*/ 	.short	(.L_33 - .L_32)
.L_32:
        /*000c*/ 	.word	0x00000000
        /*0010*/ 	.short	0x0000
        /*0012*/ 	.short	0x0000
        /*0014*/ 	.byte	0x00, 0xf0, 0x01, 0x20


	//----- nvinfo : EIATTR_AT_ENTRY_FRAGMENTS
	.align		4
.L_33:
        /*0018*/ 	.byte	0x04, 0x4f
        /*001a*/ 	.short	(.L_35 - .L_34)


	//   ....[0]....
.L_34:
        /*001c*/ 	.word	0x00000007


	//----- nvinfo : EIATTR_RESERVED_SMEM_USED
	.align		4
.L_35:
        /*0020*/ 	.byte	0x01, 0x41
	.zero		2


	//----- nvinfo : EIATTR_SPARSE_MMA_MASK
	.align		4
        /*0024*/ 	.byte	0x03, 0x50
        /*0026*/ 	.short	0x0000


	//----- nvinfo : EIATTR_TCGEN05_2CTA_USED
	.align		4
        /*0028*/ 	.byte	0x01, 0x52
	.zero		2


	//----- nvinfo : EIATTR_MAXREG_COUNT
	.align		4
        /*002c*/ 	.byte	0x03, 0x1b
        /*002e*/ 	.short	0x00ff


	//----- nvinfo : EIATTR_NUM_BARRIERS
	.align		4
        /*0030*/ 	.byte	0x02, 0x4c
        /*0032*/ 	.byte	0x07
	.zero		1


	//----- nvinfo : EIATTR_EXTERNS
	.align		4
        /*0034*/ 	.byte	0x04, 0x0f
        /*0036*/ 	.short	(.L_37 - .L_36)


	//   ....[0]....
	.align		4
.L_36:
        /*0038*/ 	.word	index@(__assertfail)


	//----- nvinfo : EIATTR_MERCURY_ISA_VERSION
	.align		4
.L_37:
        /*003c*/ 	.byte	0x03, 0x5f
        /*003e*/ 	.short	0x0101


	//----- nvinfo : EIATTR_INT_WARP_WIDE_INSTR_OFFSETS
	.align		4
        /*0040*/ 	.byte	0x04, 0x31
        /*0042*/ 	.short	(.L_39 - .L_38)


	//   ....[0]....
.L_38:
        /*0044*/ 	.word	0x00000ea0


	//   ....[1]....
        /*0048*/ 	.word	0x00000f40


	//   ....[2]....
        /*004c*/ 	.word	0x000022a0


	//   ....[3]....
        /*0050*/ 	.word	0x00004830


	//   ....[4]....
        /*0054*/ 	.word	0x00004860


	//   ....[5]....
        /*0058*/ 	.word	0x000048b0


	//   ....[6]....
        /*005c*/ 	.word	0x00005190


	//   ....[7]....
        /*0060*/ 	.word	0x00005200


	//   ....[8]....
        /*0064*/ 	.word	0x00005300


	//   ....[9]....
        /*0068*/ 	.word	0x000054e0


	//   ....[10]....
        /*006c*/ 	.word	0x00005590


	//   ....[11]....
        /*0070*/ 	.word	0x000056b0


	//----- nvinfo : EIATTR_COOP_GROUP_MASK_REGIDS
	.align		4
.L_39:
        /*0074*/ 	.byte	0x04, 0x29
        /*0076*/ 	.short	(.L_41 - .L_40)


	//   ....[0]....
.L_40:
        /*0078*/ 	.word	0xffffffff


	//   ....[1]....
        /*007c*/ 	.word	0xffffffff


	//   ....[2]....
        /*0080*/ 	.word	0xffffffff


	//   ....[3]....
        /*0084*/ 	.word	0xffffffff


	//   ....[4]....
        /*0088*/ 	.word	0xffffffff


	//   ....[5]....
        /*008c*/ 	.word	0xffffffff


	//   ....[6]....
        /*0090*/ 	.word	0xffffffff


	//   ....[7]....
        /*0094*/ 	.word	0xffffffff


	//   ....[8]....
        /*0098*/ 	.word	0xffffffff


	//   ....[9]....
        /*009c*/ 	.word	0xffffffff


	//   ....[10]....
        /*00a0*/ 	.word	0xffffffff


	//   ....[11]....
        /*00a4*/ 	.word	0xffffffff


	//   ....[12]....
        /*00a8*/ 	.word	0xffffffff


	//   ....[13]....
        /*00ac*/ 	.word	0xffffffff


	//----- nvinfo : EIATTR_COOP_GROUP_INSTR_OFFSETS
	.align		4
.L_41:
        /*00b0*/ 	.byte	0x04, 0x28
        /*00b2*/ 	.short	(.L_43 - .L_42)


	//   ....[0]....
.L_42:
        /*00b4*/ 	.word	0x000000c0


	//   ....[1]....
        /*00b8*/ 	.word	0x00000500


	//   ....[2]....
        /*00bc*/ 	.word	0x00000830


	//   ....[3]....
        /*00c0*/ 	.word	0x000009a0


	//   ....[4]....
        /*00c4*/ 	.word	0x00000a90


	//   ....[5]....
        /*00c8*/ 	.word	0x00000bf0


	//   ....[6]....
        /*00cc*/ 	.word	0x00000d80


	//   ....[7]....
        /*00d0*/ 	.word	0x00000fc0


	//   ....[8]....
        /*00d4*/ 	.word	0x00002180


	//   ....[9]....
        /*00d8*/ 	.word	0x00003620


	//   ....[10]....
        /*00dc*/ 	.word	0x00003af0


	//   ....[11]....
        /*00e0*/ 	.word	0x00003b20


	//   ....[12]....
        /*00e4*/ 	.word	0x00004740


	//   ....[13]....
        /*00e8*/ 	.word	0x00004950


	//----- nvinfo : EIATTR_VRC_CTA_INIT_COUNT
	.align		4
.L_43:
        /*00ec*/ 	.byte	0x02, 0x4a
        /*00ee*/ 	.byte	0x80
	.zero		1


	//----- nvinfo : EIATTR_SYSCALL_OFFSETS
	.align		4
        /*00f0*/ 	.byte	0x04, 0x46
        /*00f2*/ 	.short	(.L_45 - .L_44)


	//   ....[0]....
.L_44:
        /*00f4*/ 	.word	0x00006290


	//   ....[1]....
        /*00f8*/ 	.word	0x00006380


	//   ....[2]....
        /*00fc*/ 	.word	0x00006bc0


	//   ....[3]....
        /*0100*/ 	.word	0x000073d0


	//----- nvinfo : EIATTR_MBARRIER_INSTR_OFFSETS
	.align		4
.L_45:
        /*0104*/ 	.byte	0x04, 0x39
        /*0106*/ 	.short	(.L_47 - .L_46)


	//   ....[0]....
.L_46:
        /*0108*/ 	.word	0x00000610
        /*010c*/ 	.word	0x000000ff
        /*0110*/ 	.word	0x00000000
        /*0114*/ 	.short	0x0100
        /*0116*/ 	.byte	0x08
	.zero		1


	//   ....[1]....
        /*0118*/ 	.word	0x00000620
        /*011c*/ 	.word	0x000000ff
        /*0120*/ 	.word	0x00000080
        /*0124*/ 	.short	0x0100
        /*0126*/ 	.byte	0x08
	.zero		1


	//   ....[2]....
        /*0128*/ 	.word	0x00000630
        /*012c*/ 	.word	0x000000ff
        /*0130*/ 	.word	0x00000008
        /*0134*/ 	.short	0x0100
        /*0136*/ 	.byte	0x08
	.zero		1


	//   ....[3]....
        /*0138*/ 	.word	0x00000640
        /*013c*/ 	.word	0x000000ff
        /*0140*/ 	.word	0x00000088
        /*0144*/ 	.short	0x0100
        /*0146*/ 	.byte	0x08
	.zero		1


	//   ....[4]....
        /*0148*/ 	.word	0x00000650
        /*014c*/ 	.word	0x000000ff
        /*0150*/ 	.word	0x00000010
        /*0154*/ 	.short	0x0100
        /*0156*/ 	.byte	0x08
	.zero		1


	//   ....[5]....
        /*0158*/ 	.word	0x00000660
        /*015c*/ 	.word	0x000000ff
        /*0160*/ 	.word	0x00000090
        /*0164*/ 	.short	0x0100
        /*0166*/ 	.byte	0x08
	.zero		1


	//   ....[6]....
        /*0168*/ 	.word	0x00000670
        /*016c*/ 	.word	0x000000ff
        /*0170*/ 	.word	0x00000018
        /*0174*/ 	.short	0x0100
        /*0176*/ 	.byte	0x08
	.zero		1


	//   ....[7]....
        /*0178*/ 	.word	0x00000680
        /*017c*/ 	.word	0x000000ff
        /*0180*/ 	.word	0x00000098
        /*0184*/ 	.short	0x0100
        /*0186*/ 	.byte	0x08
	.zero		1


	//   ....[8]....
        /*0188*/ 	.word	0x00000690
        /*018c*/ 	.word	0x000000ff
        /*0190*/ 	.word	0x00000020
        /*0194*/ 	.short	0x0100
        /*0196*/ 	.byte	0x08
	.zero		1


	//   ....[9]....
        /*0198*/ 	.word	0x000006a0
        /*019c*/ 	.word	0x000000ff
        /*01a0*/ 	.word	0x000000a0
        /*01a4*/ 	.short	0x0100
        /*01a6*/ 	.byte	0x08
	.zero		1


	//   ....[10]....
        /*01a8*/ 	.word	0x000006b0
        /*01ac*/ 	.word	0x000000ff
        /*01b0*/ 	.word	0x00000028
        /*01b4*/ 	.short	0x0100
        /*01b6*/ 	.byte	0x08
	.zero		1


	//   ....[11]....
        /*01b8*/ 	.word	0x000006c0
        /*01bc*/ 	.word	0x000000ff
        /*01c0*/ 	.word	0x000000a8
        /*01c4*/ 	.short	0x0100
        /*01c6*/ 	.byte	0x08
	.zero		1


	//   ....[12]....
        /*01c8*/ 	.word	0x000006d0
        /*01cc*/ 	.word	0x000000ff
        /*01d0*/ 	.word	0x00000030
        /*01d4*/ 	.short	0x0100
        /*01d6*/ 	.byte	0x08
	.zero		1


	//   ....[13]....
        /*01d8*/ 	.word	0x000006e0
        /*01dc*/ 	.word	0x000000ff
        /*01e0*/ 	.word	0x000000b0
        /*01e4*/ 	.short	0x0100
        /*01e6*/ 	.byte	0x08
	.zero		1


	//   ....[14]....
        /*01e8*/ 	.word	0x000006f0
        /*01ec*/ 	.word	0x000000ff
        /*01f0*/ 	.word	0x00000038
        /*01f4*/ 	.short	0x0100
        /*01f6*/ 	.byte	0x08
	.zero		1


	//   ....[15]....
        /*01f8*/ 	.word	0x00000700
        /*01fc*/ 	.word	0x000000ff
        /*0200*/ 	.word	0x000000b8
        /*0204*/ 	.short	0x0100
        /*0206*/ 	.byte	0x08
	.zero		1


	//   ....[16]....
        /*0208*/ 	.word	0x00000710
        /*020c*/ 	.word	0x000000ff
        /*0210*/ 	.word	0x00000040
        /*0214*/ 	.short	0x0100
        /*0216*/ 	.byte	0x08
	.zero		1


	//   ....[17]....
        /*0218*/ 	.word	0x00000720
        /*021c*/ 	.word	0x000000ff
        /*0220*/ 	.word	0x000000c0
        /*0224*/ 	.short	0x0100
        /*0226*/ 	.byte	0x08
	.zero		1


	//   ....[18]....
        /*0228*/ 	.word	0x00000730
        /*022c*/ 	.word	0x000000ff
        /*0230*/ 	.word	0x00000048
        /*0234*/ 	.short	0x0100
        /*0236*/ 	.byte	0x08
	.zero		1


	//   ....[19]....
        /*0238*/ 	.word	0x00000740
        /*023c*/ 	.word	0x000000ff
        /*0240*/ 	.word	0x000000c8
        /*0244*/ 	.short	0x0100
        /*0246*/ 	.byte	0x08
	.zero		1


	//   ....[20]....
        /*0248*/ 	.word	0x00000750
        /*024c*/ 	.word	0x000000ff
        /*0250*/ 	.word	0x00000050
        /*0254*/ 	.short	0x0100
        /*0256*/ 	.byte	0x08
	.zero		1


	//   ....[21]....
        /*0258*/ 	.word	0x00000760
        /*025c*/ 	.word	0x000000ff
        /*0260*/ 	.word	0x000000d0
        /*0264*/ 	.short	0x0100
        /*0266*/ 	.byte	0x08
	.zero		1


	//   ....[22]....
        /*0268*/ 	.word	0x00000770
        /*026c*/ 	.word	0x000000ff
        /*0270*/ 	.word	0x00000058
        /*0274*/ 	.short	0x0100
        /*0276*/ 	.byte	0x08
	.zero		1


	//   ....[23]....
        /*0278*/ 	.word	0x00000780
        /*027c*/ 	.word	0x000000ff
        /*0280*/ 	.word	0x000000d8
        /*0284*/ 	.short	0x0100
        /*0286*/ 	.byte	0x08
	.zero		1


	//   ....[24]....
        /*0288*/ 	.word	0x00000790
        /*028c*/ 	.word	0x000000ff
        /*0290*/ 	.word	0x00000060
        /*0294*/ 	.short	0x0100
        /*0296*/ 	.byte	0x08
	.zero		1


	//   ....[25]....
        /*0298*/ 	.word	0x000007a0
        /*029c*/ 	.word	0x000000ff
        /*02a0*/ 	.word	0x000000e0
        /*02a4*/ 	.short	0x0100
        /*02a6*/ 	.byte	0x08
	.zero		1


	//   ....[26]....
        /*02a8*/ 	.word	0x000007b0
        /*02ac*/ 	.word	0x000000ff
        /*02b0*/ 	.word	0x00000068
        /*02b4*/ 	.short	0x0100
        /*02b6*/ 	.byte	0x08
	.zero		1


	//   ....[27]....
        /*02b8*/ 	.word	0x000007c0
        /*02bc*/ 	.word	0x000000ff
        /*02c0*/ 	.word	0x000000e8
        /*02c4*/ 	.short	0x0100
        /*02c6*/ 	.byte	0x08
	.zero		1


	//   ....[28]....
        /*02c8*/ 	.word	0x000007d0
        /*02cc*/ 	.word	0x000000ff
        /*02d0*/ 	.word	0x00000070
        /*02d4*/ 	.short	0x0100
        /*02d6*/ 	.byte	0x08
	.zero		1


	//   ....[29]....
        /*02d8*/ 	.word	0x000007e0
        /*02dc*/ 	.word	0x000000ff
        /*02e0*/ 	.word	0x000000f0
        /*02e4*/ 	.short	0x0100
        /*02e6*/ 	.byte	0x08
	.zero		1


	//   ....[30]....
        /*02e8*/ 	.word	0x000007f0
        /*02ec*/ 	.word	0x000000ff
        /*02f0*/ 	.word	0x00000078
        /*02f4*/ 	.short	0x0100
        /*02f6*/ 	.byte	0x08
	.zero		1


	//   ....[31]....
        /*02f8*/ 	.word	0x00000800
        /*02fc*/ 	.word	0x000000ff
        /*0300*/ 	.word	0x000000f8
        /*0304*/ 	.short	0x0100
        /*0306*/ 	.byte	0x08
	.zero		1


	//   ....[32]....
        /*0308*/ 	.word	0x00000930
        /*030c*/ 	.word	0x000000ff
        /*0310*/ 	.word	0x00000100
        /*0314*/ 	.short	0x0100
        /*0316*/ 	.byte	0x09
	.zero		1


	//   ....[33]....
        /*0318*/ 	.word	0x00000940
        /*031c*/ 	.word	0x000000ff
        /*0320*/ 	.word	0x00000118
        /*0324*/ 	.short	0x0100
        /*0326*/ 	.byte	0x09
	.zero		1


	//   ....[34]....
        /*0328*/ 	.word	0x00000950
        /*032c*/ 	.word	0x000000ff
        /*0330*/ 	.word	0x00000108
        /*0334*/ 	.short	0x0100
        /*0336*/ 	.byte	0x09
	.zero		1


	//   ....[35]....
        /*0338*/ 	.word	0x00000960
        /*033c*/ 	.word	0x000000ff
        /*0340*/ 	.word	0x00000120
        /*0344*/ 	.short	0x0100
        /*0346*/ 	.byte	0x09
	.zero		1


	//   ....[36]....
        /*0348*/ 	.word	0x00000970
        /*034c*/ 	.word	0x000000ff
        /*0350*/ 	.word	0x00000110
        /*0354*/ 	.short	0x0100
        /*0356*/ 	.byte	0x09
	.zero		1


	//   ....[37]....
        /*0358*/ 	.word	0x00000980
        /*035c*/ 	.word	0x000000ff
        /*0360*/ 	.word	0x00000128
        /*0364*/ 	.short	0x0100
        /*0366*/ 	.byte	0x09
	.zero		1


	//   ....[38]....
        /*0368*/ 	.word	0x00000a60
        /*036c*/ 	.word	0x000000ff
        /*0370*/ 	.word	0x00000130
        /*0374*/ 	.short	0x0100
        /*0376*/ 	.byte	0x08
	.zero		1


	//   ....[39]....
        /*0378*/ 	.word	0x00000a70
        /*037c*/ 	.word	0x000000ff
        /*0380*/ 	.word	0x00000138
        /*0384*/ 	.short	0x0100
        /*0386*/ 	.byte	0x08
	.zero		1


	//   ....[40]....
        /*0388*/ 	.word	0x00000ba0
        /*038c*/ 	.word	0x000000ff
        /*0390*/ 	.word	0x00000140
        /*0394*/ 	.short	0x0100
        /*0396*/ 	.byte	0x08
	.zero		1


	//   ....[41]....
        /*0398*/ 	.word	0x00000bb0
        /*039c*/ 	.word	0x000000ff
        /*03a0*/ 	.word	0x00000150
        /*03a4*/ 	.short	0x0100
        /*03a6*/ 	.byte	0x08
	.zero		1


	//   ....[42]....
        /*03a8*/ 	.word	0x00000bc0
        /*03ac*/ 	.word	0x000000ff
        /*03b0*/ 	.word	0x00000148
        /*03b4*/ 	.short	0x0100
        /*03b6*/ 	.byte	0x08
	.zero		1


	//   ....[43]....
        /*03b8*/ 	.word	0x00000bd0
        /*03bc*/ 	.word	0x000000ff
        /*03c0*/ 	.word	0x00000158
        /*03c4*/ 	.short	0x0100
        /*03c6*/ 	.byte	0x08
	.zero		1


	//   ....[44]....
        /*03c8*/ 	.word	0x00000cf0
        /*03cc*/ 	.word	0x000000ff
        /*03d0*/ 	.word	0x00000160
        /*03d4*/ 	.short	0x0100
        /*03d6*/ 	.byte	0x09
	.zero		1


	//   ....[45]....
        /*03d8*/ 	.word	0x00000d00
        /*03dc*/ 	.word	0x000000ff
        /*03e0*/ 	.word	0x00000180
        /*03e4*/ 	.short	0x0100
        /*03e6*/ 	.byte	0x09
	.zero		1


	//   ....[46]....
        /*03e8*/ 	.word	0x00000d10
        /*03ec*/ 	.word	0x000000ff
        /*03f0*/ 	.word	0x00000168
        /*03f4*/ 	.short	0x0100
        /*03f6*/ 	.byte	0x09
	.zero		1


	//   ....[47]....
        /*03f8*/ 	.word	0x00000d20
        /*03fc*/ 	.word	0x000000ff
        /*0400*/ 	.word	0x00000188
        /*0404*/ 	.short	0x0100
        /*0406*/ 	.byte	0x09
	.zero		1


	//   ....[48]....
        /*0408*/ 	.word	0x00000d30
        /*040c*/ 	.word	0x000000ff
        /*0410*/ 	.word	0x00000170
        /*0414*/ 	.short	0x0100
        /*0416*/ 	.byte	0x09
	.zero		1


	//   ....[49]....
        /*0418*/ 	.word	0x00000d40
        /*041c*/ 	.word	0x000000ff
        /*0420*/ 	.word	0x00000190
        /*0424*/ 	.short	0x0100
        /*0426*/ 	.byte	0x09
	.zero		1


	//   ....[50]....
        /*0428*/ 	.word	0x00000d50
        /*042c*/ 	.word	0x000000ff
        /*0430*/ 	.word	0x00000178
        /*0434*/ 	.short	0x0100
        /*0436*/ 	.byte	0x09
	.zero		1


	//   ....[51]....
        /*0438*/ 	.word	0x00000d60
        /*043c*/ 	.word	0x000000ff
        /*0440*/ 	.word	0x00000198
        /*0444*/ 	.short	0x0100
        /*0446*/ 	.byte	0x09
	.zero		1


	//   ....[52]....
        /*0448*/ 	.word	0x00000e50
        /*044c*/ 	.word	0x000000ff
        /*0450*/ 	.word	0x000001a0
        /*0454*/ 	.short	0x0100
        /*0456*/ 	.byte	0x08
	.zero		1


	//   ....[53]....
        /*0458*/ 	.word	0x00000e60
        /*045c*/ 	.word	0x000000ff
        /*0460*/ 	.word	0x000001b0
        /*0464*/ 	.short	0x0100
        /*0466*/ 	.byte	0x08
	.zero		1


	//   ....[54]....
        /*0468*/ 	.word	0x00000e70
        /*046c*/ 	.word	0x000000ff
        /*0470*/ 	.word	0x000001a8
        /*0474*/ 	.short	0x0100
        /*0476*/ 	.byte	0x08
	.zero		1


	//   ....[55]....
        /*0478*/ 	.word	0x00000e80
        /*047c*/ 	.word	0x000000ff
        /*0480*/ 	.word	0x000001b8
        /*0484*/ 	.short	0x0100
        /*0486*/ 	.byte	0x08
	.zero		1


	//   ....[56]....
        /*0488*/ 	.word	0x00000f70
        /*048c*/ 	.word	0x000000ff
        /*0490*/ 	.word	0x000001c0
        /*0494*/ 	.short	0x0100
        /*0496*/ 	.byte	0x07
	.zero		1


	//   ....[57]....
        /*0498*/ 	.word	0x00001980
        /*049c*/ 	.word	0x00000002
        /*04a0*/ 	.word	0x000001b0
        /*04a4*/ 	.short	0x010a
        /*04a6*/ 	.byte	0xff
	.zero		1


	//   ....[58]....
        /*04a8*/ 	.word	0x000019b0
        /*04ac*/ 	.word	0x00000002
        /*04b0*/ 	.word	0x000001a0
        /*04b4*/ 	.short	0x0101
        /*04b6*/ 	.byte	0xff
	.zero		1


	//   ....[59]....
        /*04b8*/ 	.word	0x00001a80
        /*04bc*/ 	.word	0x000000ff
        /*04c0*/ 	.word	0x00000080
        /*04c4*/ 	.short	0x010a
        /*04c6*/ 	.byte	0x08
	.zero		1


	//   ....[60]....
        /*04c8*/ 	.word	0x00001b80
        /*04cc*/ 	.word	0x000000ff
        /*04d0*/ 	.word	0x00000080
        /*04d4*/ 	.short	0x010a
        /*04d6*/ 	.byte	0x21
	.zero		1


	//   ....[61]....
        /*04d8*/ 	.word	0x00001d30
        /*04dc*/ 	.word	0x000000ff
        /*04e0*/ 	.word	0x00000080
        /*04e4*/ 	.short	0x010a
        /*04e6*/ 	.byte	0x08
	.zero		1


	//   ....[62]....
        /*04e8*/ 	.word	0x00001e30
        /*04ec*/ 	.word	0x000000ff
        /*04f0*/ 	.word	0x00000138
        /*04f4*/ 	.short	0x0101
        /*04f6*/ 	.byte	0x06
	.zero		1


	//   ....[63]....
        /*04f8*/ 	.word	0x00001e50
        /*04fc*/ 	.word	0x000000ff
        /*0500*/ 	.word	0x00000080
        /*0504*/ 	.short	0x010a
        /*0506*/ 	.byte	0x08
	.zero		1


	//   ....[64]....
        /*0508*/ 	.word	0x00001ed0
        /*050c*/ 	.word	0x000000ff
        /*0510*/ 	.word	0x00000080
        /*0514*/ 	.short	0x010a
        /*0516*/ 	.byte	0x11
	.zero		1


	//   ....[65]....
        /*0518*/ 	.word	0x00002060
        /*051c*/ 	.word	0x000000ff
        /*0520*/ 	.word	0x00000080
        /*0524*/ 	.short	0x010a
        /*0526*/ 	.byte	0x08
	.zero		1


	//   ....[66]....
        /*0528*/ 	.word	0x000021b0
        /*052c*/ 	.word	0x00000002
        /*0530*/ 	.word	0x00000140
        /*0534*/ 	.short	0x010a
        /*0536*/ 	.byte	0xff
	.zero		1


	//   ....[67]....
        /*0538*/ 	.word	0x00002270
        /*053c*/ 	.word	0x00000002
        /*0540*/ 	.word	0x00000000
        /*0544*/ 	.short	0x0101
        /*0546*/ 	.byte	0xff
	.zero		1


	//   ....[68]....
        /*0548*/ 	.word	0x000027d0
        /*054c*/ 	.word	0x000000ff
        /*0550*/ 	.word	0x00000000
        /*0554*/ 	.short	0x010a
        /*0556*/ 	.byte	0x04
	.zero		1


	//   ....[69]....
        /*0558*/ 	.word	0x00002860
        /*055c*/ 	.word	0x000000ff
        /*0560*/ 	.word	0x00000000
        /*0564*/ 	.short	0x010a
        /*0566*/ 	.byte	0x04
	.zero		1


	//   ....[70]....
        /*0568*/ 	.word	0x000028f0
        /*056c*/ 	.word	0x000000ff
        /*0570*/ 	.word	0x00000000
        /*0574*/ 	.short	0x010a
        /*0576*/ 	.byte	0x04
	.zero		1


	//   ....[71]....
        /*0578*/ 	.word	0x00002980
        /*057c*/ 	.word	0x000000ff
        /*0580*/ 	.word	0x00000000
        /*0584*/ 	.short	0x010a
        /*0586*/ 	.byte	0x04
	.zero		1


	//   ....[72]....
        /*0588*/ 	.word	0x00002a10
        /*058c*/ 	.word	0x000000ff
        /*0590*/ 	.word	0x00000000
        /*0594*/ 	.short	0x010a
        /*0596*/ 	.byte	0x04
	.zero		1


	//   ....[73]....
        /*0598*/ 	.word	0x00002aa0
        /*059c*/ 	.word	0x000000ff
        /*05a0*/ 	.word	0x00000000
        /*05a4*/ 	.short	0x010a
        /*05a6*/ 	.byte	0x04
	.zero		1


	//   ....[74]....
        /*05a8*/ 	.word	0x00002b30
        /*05ac*/ 	.word	0x000000ff
        /*05b0*/ 	.word	0x00000000
        /*05b4*/ 	.short	0x010a
        /*05b6*/ 	.byte	0x04
	.zero		1


	//   ....[75]....
        /*05b8*/ 	.word	0x00002bc0
        /*05bc*/ 	.word	0x000000ff
        /*05c0*/ 	.word	0x00000000
        /*05c4*/ 	.short	0x010a
        /*05c6*/ 	.byte	0x04
	.zero		1


	//   ....[76]....
        /*05c8*/ 	.word	0x00002c50
        /*05cc*/ 	.word	0x000000ff
        /*05d0*/ 	.word	0x00000000
        /*05d4*/ 	.short	0x010a
        /*05d6*/ 	.byte	0x04
	.zero		1


	//   ....[77]....
        /*05d8*/ 	.word	0x00002ce0
        /*05dc*/ 	.word	0x000000ff
        /*05e0*/ 	.word	0x00000000
        /*05e4*/ 	.short	0x010a
        /*05e6*/ 	.byte	0x04
	.zero		1


	//   ....[78]....
        /*05e8*/ 	.word	0x00002d70
        /*05ec*/ 	.word	0x000000ff
        /*05f0*/ 	.word	0x00000000
        /*05f4*/ 	.short	0x010a
        /*05f6*/ 	.byte	0x04
	.zero		1


	//   ....[79]....
        /*05f8*/ 	.word	0x00002e00
        /*05fc*/ 	.word	0x000000ff
        /*0600*/ 	.word	0x00000000
        /*0604*/ 	.short	0x010a
        /*0606*/ 	.byte	0x04
	.zero		1


	//   ....[80]....
        /*0608*/ 	.word	0x00002e90
        /*060c*/ 	.word	0x000000ff
        /*0610*/ 	.word	0x00000000
        /*0614*/ 	.short	0x010a
        /*0616*/ 	.byte	0x04
	.zero		1


	//   ....[81]....
        /*0618*/ 	.word	0x00002f20
        /*061c*/ 	.word	0x000000ff
        /*0620*/ 	.word	0x00000000
        /*0624*/ 	.short	0x010a
        /*0626*/ 	.byte	0x04
	.zero		1


	//   ....[82]....
        /*0628*/ 	.word	0x00002fb0
        /*062c*/ 	.word	0x000000ff
        /*0630*/ 	.word	0x00000000
        /*0634*/ 	.short	0x010a
        /*0636*/ 	.byte	0x04
	.zero		1


	//   ....[83]....
        /*0638*/ 	.word	0x00003050
        /*063c*/ 	.word	0x00000000
        /*0640*/ 	.word	0x00000000
        /*0644*/ 	.short	0x010a
        /*0646*/ 	.byte	0xff
	.zero		1


	//   ....[84]....
        /*0648*/ 	.word	0x00003180
        /*064c*/ 	.word	0x00000000
        /*0650*/ 	.word	0x000001a0
        /*0654*/ 	.short	0x010a
        /*0656*/ 	.byte	0xff
	.zero		1


	//   ....[85]....
        /*0658*/ 	.word	0x000031f0
        /*065c*/ 	.word	0x00000000
        /*0660*/ 	.word	0x00000000
        /*0664*/ 	.short	0x0101
        /*0666*/ 	.byte	0xff
	.zero		1


	//   ....[86]....
        /*0668*/ 	.word	0x00003210
        /*066c*/ 	.word	0x000000ff
        /*0670*/ 	.word	0x00000150
        /*0674*/ 	.short	0x010a
        /*0676*/ 	.byte	0x05
	.zero		1


	//   ....[87]....
        /*0678*/ 	.word	0x00003330
        /*067c*/ 	.word	0x00000000
        /*0680*/ 	.word	0x00000140
        /*0684*/ 	.short	0x010a
        /*0686*/ 	.byte	0xff
	.zero		1


	//   ....[88]....
        /*0688*/ 	.word	0x00003430
        /*068c*/ 	.word	0x00000000
        /*0690*/ 	.word	0x00000000
        /*0694*/ 	.short	0x0101
        /*0696*/ 	.byte	0xff
	.zero		1


	//   ....[89]....
        /*0698*/ 	.word	0x000034c0
        /*069c*/ 	.word	0x000000ff
        /*06a0*/ 	.word	0x00000150
        /*06a4*/ 	.short	0x0106
        /*06a6*/ 	.byte	0x05
	.zero		1


	//   ....[90]....
        /*06a8*/ 	.word	0x000034e0
        /*06ac*/ 	.word	0x000000ff
        /*06b0*/ 	.word	0x00000150
        /*06b4*/ 	.short	0x010a
        /*06b6*/ 	.byte	0x05
	.zero		1


	//   ....[91]....
        /*06b8*/ 	.word	0x00003570
        /*06bc*/ 	.word	0x000000ff
        /*06c0*/ 	.word	0x00000150
        /*06c4*/ 	.short	0x0106
        /*06c6*/ 	.byte	0x04
	.zero		1


	//   ....[92]....
        /*06c8*/ 	.word	0x000035b0
        /*06cc*/ 	.word	0x00000000
        /*06d0*/ 	.word	0x00000150
        /*06d4*/ 	.short	0x010a
        /*06d6*/ 	.byte	0xff
	.zero		1


	//   ....[93]....
        /*06d8*/ 	.word	0x000037f0
        /*06dc*/ 	.word	0x000000ff
        /*06e0*/ 	.word	0x00000008
        /*06e4*/ 	.short	0x010a
        /*06e6*/ 	.byte	0x06
	.zero		1


	//   ....[94]....
        /*06e8*/ 	.word	0x00003810
        /*06ec*/ 	.word	0x000000ff
        /*06f0*/ 	.word	0x00000008
        /*06f4*/ 	.short	0x010a
        /*06f6*/ 	.byte	0x06
	.zero		1


	//   ....[95]....
        /*06f8*/ 	.word	0x000039a0
        /*06fc*/ 	.word	0x000000ff
        /*0700*/ 	.word	0x00000008
        /*0704*/ 	.short	0x010a
        /*0706*/ 	.byte	0x06
	.zero		1


	//   ....[96]....
        /*0708*/ 	.word	0x000039c0
        /*070c*/ 	.word	0x000000ff
        /*0710*/ 	.word	0x00000008
        /*0714*/ 	.short	0x010a
        /*0716*/ 	.byte	0x06
	.zero		1


	//   ....[97]....
        /*0718*/ 	.word	0x00003a80
        /*071c*/ 	.word	0x000000ff
        /*0720*/ 	.word	0x00000000
        /*0724*/ 	.short	0x0101
        /*0726*/ 	.byte	0x07
	.zero		1


	//   ....[98]....
        /*0728*/ 	.word	0x00003dc0
        /*072c*/ 	.word	0x00000000
        /*0730*/ 	.word	0x00000140
        /*0734*/ 	.short	0x010a
        /*0736*/ 	.byte	0xff
	.zero		1


	//   ....[99]....
        /*0738*/ 	.word	0x00003e80
        /*073c*/ 	.word	0x00000000
        /*0740*/ 	.word	0x00000000
        /*0744*/ 	.short	0x0101
        /*0746*/ 	.byte	0xff
	.zero		1


	//   ....[100]....
        /*0748*/ 	.word	0x00003f40
        /*074c*/ 	.word	0x000000ff
        /*0750*/ 	.word	0x00000000
        /*0754*/ 	.short	0x010a
        /*0756*/ 	.byte	0x08
	.zero		1


	//   ....[101]....
        /*0758*/ 	.word	0x00003f50
        /*075c*/ 	.word	0x000000ff
        /*0760*/ 	.word	0x00000180
        /*0764*/ 	.short	0x010a
        /*0766*/ 	.byte	0x09
	.zero		1


	//   ....[102]....
        /*0768*/ 	.word	0x00004000
        /*076c*/ 	.word	0x000000ff
        /*0770*/ 	.word	0x00000000
        /*0774*/ 	.short	0x010a
        /*0776*/ 	.byte	0x08
	.zero		1


	//   ....[103]....
        /*0778*/ 	.word	0x00004130
        /*077c*/ 	.word	0x000000ff
        /*0780*/ 	.word	0x00000000
        /*0784*/ 	.short	0x010a
        /*0786*/ 	.byte	0x1e
	.zero		1


	//   ....[104]....
        /*0788*/ 	.word	0x00004430
        /*078c*/ 	.word	0x000000ff
        /*0790*/ 	.word	0x00000000
        /*0794*/ 	.short	0x010a
        /*0796*/ 	.byte	0x08
	.zero		1


	//   ....[105]....
        /*0798*/ 	.word	0x000044c0
        /*079c*/ 	.word	0x000000ff
        /*07a0*/ 	.word	0x00000000
        /*07a4*/ 	.short	0x010a
        /*07a6*/ 	.byte	0x08
	.zero		1


	//   ....[106]....
        /*07a8*/ 	.word	0x00004550
        /*07ac*/ 	.word	0x000000ff
        /*07b0*/ 	.word	0x00000000
        /*07b4*/ 	.short	0x010a
        /*07b6*/ 	.byte	0x08
	.zero		1


	//   ....[107]....
        /*07b8*/ 	.word	0x000045f0
        /*07bc*/ 	.word	0x00000000
        /*07c0*/ 	.word	0x00000000
        /*07c4*/ 	.short	0x010a
        /*07c6*/ 	.byte	0xff
	.zero		1


	//   ....[108]....
        /*07c8*/ 	.word	0x00004630
        /*07cc*/ 	.word	0x00000000
        /*07d0*/ 	.word	0x00000000
        /*07d4*/ 	.short	0x010a
        /*07d6*/ 	.byte	0xff
	.zero		1


	//   ....[109]....
        /*07d8*/ 	.word	0x000046a0
        /*07dc*/ 	.word	0x000000ff
        /*07e0*/ 	.word	0x00000000
        /*07e4*/ 	.short	0x0101
        /*07e6*/ 	.byte	0x05
	.zero		1


	//   ....[110]....
        /*07e8*/ 	.word	0x000046e0
        /*07ec*/ 	.word	0x000000ff
        /*07f0*/ 	.word	0x000001c0
        /*07f4*/ 	.short	0x010a
        /*07f6*/ 	.byte	0x07
	.zero		1


	//   ....[111]....
        /*07f8*/ 	.word	0x00004730
        /*07fc*/ 	.word	0x000000ff
        /*0800*/ 	.word	0x00000000
        /*0804*/ 	.short	0x0101
        /*0806*/ 	.byte	0x05
	.zero		1


	//   ....[112]....
        /*0808*/ 	.word	0x00004b30
        /*080c*/ 	.word	0x00000000
        /*0810*/ 	.word	0x00000140
        /*0814*/ 	.short	0x010a
        /*0816*/ 	.byte	0xff
	.zero		1


	//   ....[113]....
        /*0818*/ 	.word	0x00004bf0
        /*081c*/ 	.word	0x00000000
        /*0820*/ 	.word	0x00000000
        /*0824*/ 	.short	0x0101
        /*0826*/ 	.byte	0xff
	.zero		1


	//   ....[114]....
        /*0828*/ 	.word	0x00004f10
        /*082c*/ 	.word	0x000000ff
        /*0830*/ 	.word	0x00000138
        /*0834*/ 	.short	0x010a
        /*0836*/ 	.byte	0x07
	.zero		1


	//   ....[115]....
        /*0838*/ 	.word	0x00005130
        /*083c*/ 	.word	0x000000ff
        /*0840*/ 	.word	0x00000118
        /*0844*/ 	.short	0x010a
        /*0846*/ 	.byte	0x0f
	.zero		1


	//   ....[116]....
        /*0848*/ 	.word	0x000053b0
        /*084c*/ 	.word	0x000000ff
        /*0850*/ 	.word	0x00000100
        /*0854*/ 	.short	0x010b
        /*0856*/ 	.byte	0x0f
	.zero		1


	//   ....[117]....
        /*0858*/ 	.word	0x00005420
        /*085c*/ 	.word	0x000000ff
        /*0860*/ 	.word	0x00000000
        /*0864*/ 	.short	0x0101
        /*0866*/ 	.byte	0x10
	.zero		1


	//   ....[118]....
        /*0868*/ 	.word	0x00005430
        /*086c*/ 	.word	0x000000ff
        /*0870*/ 	.word	0x00000118
        /*0874*/ 	.short	0x010a
        /*0876*/ 	.byte	0x0d
	.zero		1


	//   ....[119]....
        /*0878*/ 	.word	0x000056e0
        /*087c*/ 	.word	0x000000ff
        /*0880*/ 	.word	0x00000100
        /*0884*/ 	.short	0x010b
        /*0886*/ 	.byte	0x0d
	.zero		1


	//   ....[120]....
        /*0888*/ 	.word	0x00005750
        /*088c*/ 	.word	0x000000ff
        /*0890*/ 	.word	0x00000000
        /*0894*/ 	.short	0x0101
        /*0896*/ 	.byte	0x0f
	.zero		1


	//   ....[121]....
        /*0898*/ 	.word	0x000057a0
        /*089c*/ 	.word	0x000000ff
        /*08a0*/ 	.word	0x00000000
        /*08a4*/ 	.short	0x010a
        /*08a6*/ 	.byte	0x04
	.zero		1


	//   ....[122]....
        /*08a8*/ 	.word	0x00005830
        /*08ac*/ 	.word	0x000000ff
        /*08b0*/ 	.word	0x00000000
        /*08b4*/ 	.short	0x010a
        /*08b6*/ 	.byte	0x04
	.zero		1


	//   ....[123]....
        /*08b8*/ 	.word	0x000058d0
        /*08bc*/ 	.word	0x00000000
        /*08c0*/ 	.word	0x00000000
        /*08c4*/ 	.short	0x010a
        /*08c6*/ 	.byte	0xff
	.zero		1


	//   ....[124]....
        /*08c8*/ 	.word	0x00005c60
        /*08cc*/ 	.word	0x00000000
        /*08d0*/ 	.word	0x00000140
        /*08d4*/ 	.short	0x010a
        /*08d6*/ 	.byte	0xff
	.zero		1


	//   ....[125]....
        /*08d8*/ 	.word	0x00005d70
        /*08dc*/ 	.word	0x00000000
        /*08e0*/ 	.word	0x00000000
        /*08e4*/ 	.short	0x0101
        /*08e6*/ 	.byte	0xff
	.zero		1


	//   ....[126]....
        /*08e8*/ 	.word	0x00006810
        /*08ec*/ 	.word	0x00000000
        /*08f0*/ 	.word	0x00000100
        /*08f4*/ 	.short	0x010a
        /*08f6*/ 	.byte	0xff
	.zero		1


	//   ....[127]....
        /*08f8*/ 	.word	0x00006880
        /*08fc*/ 	.word	0x00000051
        /*0900*/ 	.word	0x00000160
        /*0904*/ 	.short	0x010a
        /*0906*/ 	.byte	0xff
	.zero		1


	//   ....[128]....
        /*0908*/ 	.word	0x00006970
        /*090c*/ 	.word	0x00000000
        /*0910*/ 	.word	0x00000100
        /*0914*/ 	.short	0x010a
        /*0916*/ 	.byte	0xff
	.zero		1


	//   ....[129]....
        /*0918*/ 	.word	0x00006aa0
        /*091c*/ 	.word	0x00000051
        /*0920*/ 	.word	0x00000160
        /*0924*/ 	.short	0x010a
        /*0926*/ 	.byte	0xff
	.zero		1


	//   ....[130]....
        /*0928*/ 	.word	0x00007110
        /*092c*/ 	.word	0x00000000
        /*0930*/ 	.word	0x00000000
        /*0934*/ 	.short	0x0101
        /*0936*/ 	.byte	0xff
	.zero		1


	//   ....[131]....
        /*0938*/ 	.word	0x00007120
        /*093c*/ 	.word	0x00000002
        /*0940*/ 	.word	0x00000100
        /*0944*/ 	.short	0x010a
        /*0946*/ 	.byte	0xff
	.zero		1


	//   ....[132]....
        /*0948*/ 	.word	0x000071f0
        /*094c*/ 	.word	0x00000002
        /*0950*/ 	.word	0x00000100
        /*0954*/ 	.short	0x010a
        /*0956*/ 	.byte	0xff
	.zero		1


	//   ....[133]....
        /*0958*/ 	.word	0x000074a0
        /*095c*/ 	.word	0x00000051
        /*0960*/ 	.word	0x00000000
        /*0964*/ 	.short	0x0101
        /*0966*/ 	.byte	0xff
	.zero		1


	//   ....[134]....
        /*0968*/ 	.word	0x000079e0
        /*096c*/ 	.word	0x00000000
        /*0970*/ 	.word	0x00000000
        /*0974*/ 	.short	0x0101
        /*0976*/ 	.byte	0xff
	.zero		1


	//   ....[135]....
        /*0978*/ 	.word	0x00007c50
        /*097c*/ 	.word	0x000000ff
        /*0980*/ 	.word	0x00000000
        /*0984*/ 	.short	0x0101
        /*0986*/ 	.byte	0x04
	.zero		1


	//   ....[136]....
        /*0988*/ 	.word	0x00007c70
        /*098c*/ 	.word	0x00000002
        /*0990*/ 	.word	0x000001b0
        /*0994*/ 	.short	0x010a
        /*0996*/ 	.byte	0xff
	.zero		1


	//   ....[137]....
        /*0998*/ 	.word	0x00007cd0
        /*099c*/ 	.word	0x00000002
        /*09a0*/ 	.word	0x00000080
        /*09a4*/ 	.short	0x010a
        /*09a6*/ 	.byte	0xff
	.zero		1


	//   ....[138]....
        /*09a8*/ 	.word	0x00007d30
        /*09ac*/ 	.word	0x00000002
        /*09b0*/ 	.word	0x00000080
        /*09b4*/ 	.short	0x010a
        /*09b6*/ 	.byte	0xff
	.zero		1


	//   ....[139]....
        /*09b8*/ 	.word	0x00007d80
        /*09bc*/ 	.word	0x00000002
        /*09c0*/ 	.word	0x00000140
        /*09c4*/ 	.short	0x010a
        /*09c6*/ 	.byte	0xff
	.zero		1


	//   ....[140]....
        /*09c8*/ 	.word	0x00007de0
        /*09cc*/ 	.word	0x00000000
        /*09d0*/ 	.word	0x00000000
        /*09d4*/ 	.short	0x010a
        /*09d6*/ 	.byte	0xff
	.zero		1


	//   ....[141]....
        /*09d8*/ 	.word	0x00007e40
        /*09dc*/ 	.word	0x00000000
        /*09e0*/ 	.word	0x00000000
        /*09e4*/ 	.short	0x010a
        /*09e6*/ 	.byte	0xff
	.zero		1


	//   ....[142]....
        /*09e8*/ 	.word	0x00007ea0
        /*09ec*/ 	.word	0x00000000
        /*09f0*/ 	.word	0x00000000
        /*09f4*/ 	.short	0x010a
        /*09f6*/ 	.byte	0xff
	.zero		1


	//   ....[143]....
        /*09f8*/ 	.word	0x00007f00
        /*09fc*/ 	.word	0x00000000
        /*0a00*/ 	.word	0x00000000
        /*0a04*/ 	.short	0x010a
        /*0a06*/ 	.byte	0xff
	.zero		1


	//   ....[144]....
        /*0a08*/ 	.word	0x00007f60
        /*0a0c*/ 	.word	0x00000000
        /*0a10*/ 	.word	0x00000000
        /*0a14*/ 	.short	0x010a
        /*0a16*/ 	.byte	0xff
	.zero		1


	//   ....[145]....
        /*0a18*/ 	.word	0x00007fc0
        /*0a1c*/ 	.word	0x00000000
        /*0a20*/ 	.word	0x00000000
        /*0a24*/ 	.short	0x010a
        /*0a26*/ 	.byte	0xff
	.zero		1


	//   ....[146]....
        /*0a28*/ 	.word	0x00008020
        /*0a2c*/ 	.word	0x00000000
        /*0a30*/ 	.word	0x00000000
        /*0a34*/ 	.short	0x010a
        /*0a36*/ 	.byte	0xff
	.zero		1


	//   ....[147]....
        /*0a38*/ 	.word	0x00008080
        /*0a3c*/ 	.word	0x00000000
        /*0a40*/ 	.word	0x00000000
        /*0a44*/ 	.short	0x010a
        /*0a46*/ 	.byte	0xff
	.zero		1


	//   ....[148]....
        /*0a48*/ 	.word	0x000080e0
        /*0a4c*/ 	.word	0x00000000
        /*0a50*/ 	.word	0x00000000
        /*0a54*/ 	.short	0x010a
        /*0a56*/ 	.byte	0xff
	.zero		1


	//   ....[149]....
        /*0a58*/ 	.word	0x00008140
        /*0a5c*/ 	.word	0x00000000
        /*0a60*/ 	.word	0x00000000
        /*0a64*/ 	.short	0x010a
        /*0a66*/ 	.byte	0xff
	.zero		1


	//   ....[150]....
        /*0a68*/ 	.word	0x000081a0
        /*0a6c*/ 	.word	0x00000000
        /*0a70*/ 	.word	0x00000000
        /*0a74*/ 	.short	0x010a
        /*0a76*/ 	.byte	0xff
	.zero		1


	//   ....[151]....
        /*0a78*/ 	.word	0x00008200
        /*0a7c*/ 	.word	0x00000000
        /*0a80*/ 	.word	0x00000000
        /*0a84*/ 	.short	0x010a
        /*0a86*/ 	.byte	0xff
	.zero		1


	//   ....[152]....
        /*0a88*/ 	.word	0x00008260
        /*0a8c*/ 	.word	0x00000000
        /*0a90*/ 	.word	0x00000000
        /*0a94*/ 	.short	0x010a
        /*0a96*/ 	.byte	0xff
	.zero		1


	//   ....[153]....
        /*0a98*/ 	.word	0x000082c0
        /*0a9c*/ 	.word	0x00000000
        /*0aa0*/ 	.word	0x00000000
        /*0aa4*/ 	.short	0x010a
        /*0aa6*/ 	.byte	0xff
	.zero		1


	//   ....[154]....
        /*0aa8*/ 	.word	0x00008320
        /*0aac*/ 	.word	0x00000000
        /*0ab0*/ 	.word	0x00000000
        /*0ab4*/ 	.short	0x010a
        /*0ab6*/ 	.byte	0xff
	.zero		1


	//   ....[155]....
        /*0ab8*/ 	.word	0x00008370
        /*0abc*/ 	.word	0x00000000
        /*0ac0*/ 	.word	0x000001a0
        /*0ac4*/ 	.short	0x010a
        /*0ac6*/ 	.byte	0xff
	.zero		1


	//   ....[156]....
        /*0ac8*/ 	.word	0x000083d0
        /*0acc*/ 	.word	0x00000000
        /*0ad0*/ 	.word	0x00000150
        /*0ad4*/ 	.short	0x010a
        /*0ad6*/ 	.byte	0xff
	.zero		1


	//   ....[157]....
        /*0ad8*/ 	.word	0x00008420
        /*0adc*/ 	.word	0x00000000
        /*0ae0*/ 	.word	0x00000140
        /*0ae4*/ 	.short	0x010a
        /*0ae6*/ 	.byte	0xff
	.zero		1


	//   ....[158]....
        /*0ae8*/ 	.word	0x00008480
        /*0aec*/ 	.word	0x00000000
        /*0af0*/ 	.word	0x00000150
        /*0af4*/ 	.short	0x010a
        /*0af6*/ 	.byte	0xff
	.zero		1


	//   ....[159]....
        /*0af8*/ 	.word	0x000084e0
        /*0afc*/ 	.word	0x00000004
        /*0b00*/ 	.word	0x00000008
        /*0b04*/ 	.short	0x010a
        /*0b06*/ 	.byte	0xff
	.zero		1


	//   ....[160]....
        /*0b08*/ 	.word	0x000085c0
        /*0b0c*/ 	.word	0x00000002
        /*0b10*/ 	.word	0x00000008
        /*0b14*/ 	.short	0x010a
        /*0b16*/ 	.byte	0xff
	.zero		1


	//   ....[161]....
        /*0b18*/ 	.word	0x00008610
        /*0b1c*/ 	.word	0x00000000
        /*0b20*/ 	.word	0x00000140
        /*0b24*/ 	.short	0x010a
        /*0b26*/ 	.byte	0xff
	.zero		1


	//   ....[162]....
        /*0b28*/ 	.word	0x00008670
        /*0b2c*/ 	.word	0x00000000
        /*0b30*/ 	.word	0x00000180
        /*0b34*/ 	.short	0x010a
        /*0b36*/ 	.byte	0xff
	.zero		1


	//   ....[163]....
        /*0b38*/ 	.word	0x000086d0
        /*0b3c*/ 	.word	0x00000000
        /*0b40*/ 	.word	0x00000000
        /*0b44*/ 	.short	0x010a
        /*0b46*/ 	.byte	0xff
	.zero		1


	//   ....[164]....
        /*0b48*/ 	.word	0x00008730
        /*0b4c*/ 	.word	0x00000000
        /*0b50*/ 	.word	0x00000000
        /*0b54*/ 	.short	0x010a
        /*0b56*/ 	.byte	0xff
	.zero		1


	//   ....[165]....
        /*0b58*/ 	.word	0x00008790
        /*0b5c*/ 	.word	0x00000000
        /*0b60*/ 	.word	0x00000000
        /*0b64*/ 	.short	0x010a
        /*0b66*/ 	.byte	0xff
	.zero		1


	//   ....[166]....
        /*0b68*/ 	.word	0x000087f0
        /*0b6c*/ 	.word	0x00000000
        /*0b70*/ 	.word	0x00000000
        /*0b74*/ 	.short	0x010a
        /*0b76*/ 	.byte	0xff
	.zero		1


	//   ....[167]....
        /*0b78*/ 	.word	0x00008850
        /*0b7c*/ 	.word	0x00000000
        /*0b80*/ 	.word	0x000001c0
        /*0b84*/ 	.short	0x010a
        /*0b86*/ 	.byte	0xff
	.zero		1


	//   ....[168]....
        /*0b88*/ 	.word	0x000088a0
        /*0b8c*/ 	.word	0x00000000
        /*0b90*/ 	.word	0x00000140
        /*0b94*/ 	.short	0x010a
        /*0b96*/ 	.byte	0xff
	.zero		1


	//   ....[169]....
        /*0b98*/ 	.word	0x00008900
        /*0b9c*/ 	.word	0x00000000
        /*0ba0*/ 	.word	0x00000138
        /*0ba4*/ 	.short	0x010a
        /*0ba6*/ 	.byte	0xff
	.zero		1


	//   ....[170]....
        /*0ba8*/ 	.word	0x00008960
        /*0bac*/ 	.word	0x00000000
        /*0bb0*/ 	.word	0x00000118
        /*0bb4*/ 	.short	0x010a
        /*0bb6*/ 	.byte	0xff
	.zero		1


	//   ....[171]....
        /*0bb8*/ 	.word	0x000089c0
        /*0bbc*/ 	.word	0x00000000
        /*0bc0*/ 	.word	0x00000118
        /*0bc4*/ 	.short	0x010a
        /*0bc6*/ 	.byte	0xff
	.zero		1


	//   ....[172]....
        /*0bc8*/ 	.word	0x00008a20
        /*0bcc*/ 	.word	0x00000000
        /*0bd0*/ 	.word	0x00000000
        /*0bd4*/ 	.short	0x010a
        /*0bd6*/ 	.byte	0xff
	.zero		1


	//   ....[173]....
        /*0bd8*/ 	.word	0x00008a80
        /*0bdc*/ 	.word	0x00000000
        /*0be0*/ 	.word	0x00000000
        /*0be4*/ 	.short	0x010a
        /*0be6*/ 	.byte	0xff
	.zero		1


	//   ....[174]....
        /*0be8*/ 	.word	0x00008ad0
        /*0bec*/ 	.word	0x00000000
        /*0bf0*/ 	.word	0x00000140
        /*0bf4*/ 	.short	0x010a
        /*0bf6*/ 	.byte	0xff
	.zero		1


	//   ....[175]....
        /*0bf8*/ 	.word	0x00008b20
        /*0bfc*/ 	.word	0x00000000
        /*0c00*/ 	.word	0x00000100
        /*0c04*/ 	.short	0x010a
        /*0c06*/ 	.byte	0xff
	.zero		1


	//   ....[176]....
        /*0c08*/ 	.word	0x00008b70
        /*0c0c*/ 	.word	0x00000051
        /*0c10*/ 	.word	0x00000160
        /*0c14*/ 	.short	0x010a
        /*0c16*/ 	.byte	0xff
	.zero		1


	//   ....[177]....
        /*0c18*/ 	.word	0x00008bc0
        /*0c1c*/ 	.word	0x00000002
        /*0c20*/ 	.word	0x00000100
        /*0c24*/ 	.short	0x010a
        /*0c26*/ 	.byte	0xff
	.zero		1


	//----- nvinfo : EIATTR_NUM_MBARRIERS
	.align		4
.L_47:
        /*0c28*/ 	.byte	0x03, 0x38
        /*0c2a*/ 	.short	0x0039


	//----- nvinfo : EIATTR_EXIT_INSTR_OFFSETS
	.align		4
        /*0c2c*/ 	.byte	0x04, 0x1c
        /*0c2e*/ 	.short	(.L_49 - .L_48)


	//   ....[0]....
.L_48:
        /*0c30*/ 	.word	0x00003080


	//   ....[1]....
        /*0c34*/ 	.word	0x00003580


	//   ....[2]....
        /*0c38*/ 	.word	0x000035e0


	//   ....[3]....
        /*0c3c*/ 	.word	0x00004960


	//   ....[4]....
        /*0c40*/ 	.word	0x00005900


	//   ....[5]....
        /*0c44*/ 	.word	0x00005940


	//   ....[6]....
        /*0c48*/ 	.word	0x00007b40


	//   ....[7]....
        /*0c4c*/ 	.word	0x00007bc0


	//   ....[8]....
        /*0c50*/ 	.word	0x00007bf0


	//   ....[9]....
        /*0c54*/ 	.word	0x00007c60


	//----- nvinfo : EIATTR_MAX_THREADS
	.align		4
.L_49:
        /*0c58*/ 	.byte	0x04, 0x05
        /*0c5a*/ 	.short	(.L_51 - .L_50)
.L_50:
        /*0c5c*/ 	.word	0x00000100
        /*0c60*/ 	.word	0x00000001
        /*0c64*/ 	.word	0x00000001


	//----- nvinfo : EIATTR_CRS_STACK_SIZE
	.align		4
.L_51:
        /*0c68*/ 	.byte	0x04, 0x1e
        /*0c6a*/ 	.short	(.L_53 - .L_52)
.L_52:
        /*0c6c*/ 	.word	0x00000000


	//----- nvinfo : EIATTR_CBANK_PARAM_SIZE
	.align		4
.L_53:
        /*0c70*/ 	.byte	0x03, 0x19
        /*0c72*/ 	.short	0x0800


	//----- nvinfo : EIATTR_PARAM_CBANK
	.align		4
        /*0c74*/ 	.byte	0x04, 0x0a
        /*0c76*/ 	.short	(.L_55 - .L_54)
	.align		4
.L_54:
        /*0c78*/ 	.word	index@(.nv.constant0._ZN7cutlass13device_kernelINS_4gemm6kernel13GemmUniversalIN4cute5tupleIJiiiiEEENS1_10collective13CollectiveMmaINS1_35MainloopSm100TmaUmmaWarpSpecializedILi16ELi2ELi4ENS5_IJNS4_1CILi2EEENSA_ILi1EEESC_EEEEENS5_IJNSA_ILi128EEENSA_ILi64EEENSA_ILi32EEEEEEfNS5_IJlSC_lEEEfSJ_NS4_8TiledMMAINS4_8MMA_AtomIJNS4_23SM100_MMA_TF32_2x1SM_SSINS_10tfloat32_tESN_fLi128ELi64ELNS4_4UMMA5MajorE0ELSP_0ELNSO_7ScaleInE0ELSQ_0EEEEEENS4_6LayoutINS5_IJSC_SC_SC_EEENS5_IJNSA_ILi0EEESV_SV_EEEEENS5_IJNS4_10UnderscoreESY_SY_EEEEENS4_18SM100_TMA_2SM_LOADENS4_14ComposedLayoutINS4_7SwizzleILi3ELi4ELi3EEENS4_18smem_ptr_flag_bitsILi32EEENST_INS5_IJNSA_ILi8EEESH_EEENS5_IJSH_SC_EEEEEEEvNS4_8identityES11_S1B_vS1C_EENS_8epilogue10collective18CollectiveEpilogueINS1E_23Sm100TmaWarpSpecializedILi3ELi2ELi16ELb1ELb0EEEJNS5_IJSG_SG_SH_EEENS5_IJNST_ISG_SC_EENST_INS5_IJNSA_ILi16EEESB_EEENS5_IJSC_SH_EEEEEEEEfSJ_fSJ_NS1E_6fusion15FusionCallbacksIS1I_NS1Q_17LinearCombinationIffffLNS_15FloatRoundStyleE2EEES1J_S1P_JEEENS4_5SM1004TMEM4LOAD26SM100_TMEM_LOAD_32dp32b16xENS4_13SM90_TMA_LOADENS12_INS13_ILi2ELi4ELi3EEES16_NST_INS5_IJS17_S1L_EEENS5_IJS1L_SC_EEEEEEENS4_39AutoVectorizingCopyWithAssumedAlignmentILi128EEENS4_14SM90_TMA_STOREES25_S27_S27_EEEvvEEEEvNT_6ParamsE)
        /*0c7c*/ 	.short	0x0380
        /*0c7e*/ 	.short	0x0800


	//----- nvinfo : EIATTR_SW_WAR
	.align		4
.L_55:
        /*0c80*/ 	.byte	0x04, 0x36
        /*0c82*/ 	.short	(.L_57 - .L_56)
.L_56:
        /*0c84*/ 	.word	0x00000008
.L_57:


//--------------------- .nv.callgraph             --------------------------
	.section	.nv.callgraph,"",@"SHT_CUDA_CALLGRAPH"
	.align	4
	.sectionentsize	8
	.align		4
        /*0000*/ 	.word	0x00000000
	.align		4
        /*0004*/ 	.word	0xffffffff
	.align		4
        /*0008*/ 	.word	index@(_ZN7cutlass13device_kernelINS_4gemm6kernel13GemmUniversalIN4cute5tupleIJiiiiEEENS1_10collective13CollectiveMmaINS1_35MainloopSm100TmaUmmaWarpSpecializedILi16ELi2ELi4ENS5_IJNS4_1CILi2EEENSA_ILi1EEESC_EEEEENS5_IJNSA_ILi128EEENSA_ILi64EEENSA_ILi32EEEEEEfNS5_IJlSC_lEEEfSJ_NS4_8TiledMMAINS4_8MMA_AtomIJNS4_23SM100_MMA_TF32_2x1SM_SSINS_10tfloat32_tESN_fLi128ELi64ELNS4_4UMMA5MajorE0ELSP_0ELNSO_7ScaleInE0ELSQ_0EEEEEENS4_6LayoutINS5_IJSC_SC_SC_EEENS5_IJNSA_ILi0EEESV_SV_EEEEENS5_IJNS4_10UnderscoreESY_SY_EEEEENS4_18SM100_TMA_2SM_LOADENS4_14ComposedLayoutINS4_7SwizzleILi3ELi4ELi3EEENS4_18smem_ptr_flag_bitsILi32EEENST_INS5_IJNSA_ILi8EEESH_EEENS5_IJSH_SC_EEEEEEEvNS4_8identityES11_S1B_vS1C_EENS_8epilogue10collective18CollectiveEpilogueINS1E_23Sm100TmaWarpSpecializedILi3ELi2ELi16ELb1ELb0EEEJNS5_IJSG_SG_SH_EEENS5_IJNST_ISG_SC_EENST_INS5_IJNSA_ILi16EEESB_EEENS5_IJSC_SH_EEEEEEEEfSJ_fSJ_NS1E_6fusion15FusionCallbacksIS1I_NS1Q_17LinearCombinationIffffLNS_15FloatRoundStyleE2EEES1J_S1P_JEEENS4_5SM1004TMEM4LOAD26SM100_TMEM_LOAD_32dp32b16xENS4_13SM90_TMA_LOADENS12_INS13_ILi2ELi4ELi3EEES16_NST_INS5_IJS17_S1L_EEENS5_IJS1L_SC_EEEEEEENS4_39AutoVectorizingCopyWithAssumedAlignmentILi128EEENS4_14SM90_TMA_STOREES25_S27_S27_EEEvvEEEEvNT_6ParamsE)
	.align		4
        /*000c*/ 	.word	index@(__assertfail)
	.align		4
        /*0010*/ 	.word	0x00000000
	.align		4
        /*0014*/ 	.word	0xfffffffe
	.align		4
        /*0018*/ 	.word	0x00000000
	.align		4
        /*001c*/ 	.word	0xfffffffd
	.align		4
        /*0020*/ 	.word	0x00000000
	.align		4
        /*0024*/ 	.word	0xfffffffc


//--------------------- .nv.constant4             --------------------------
	.section	.nv.constant4,"a",@progbits
	.align	8
	.align		8
.nv.constant4:
        /*0000*/ 	.dword	__assertfail
	.align		8
        /*0008*/ 	.dword	__unnamed_1
	.align		8
        /*0010*/ 	.dword	__unnamed_2
	.align		8
        /*0018*/ 	.dword	_ZN40_INTERNAL_8b7a96c4_4_k_cu_3691439d_218174cuda3std3__45__cpo5beginE
	.align		8
        /*0020*/ 	.dword	_ZN40_INTERNAL_8b7a96c4_4_k_cu_3691439d_218174cuda3std3__45__cpo3endE
	.align		8
        /*0028*/ 	.dword	_ZN40_INTERNAL_8b7a96c4_4_k_cu_3691439d_218174cuda3std3__45__cpo6cbeginE
	.align		8
        /*0030*/ 	.dword	_ZN40_INTERNAL_8b7a96c4_4_k_cu_3691439d_218174cuda3std3__45__cpo4cendE
	.align		8
        /*0038*/ 	.dword	_ZN40_INTERNAL_8b7a96c4_4_k_cu_3691439d_218174cuda3std3__442_GLOBAL__N__8b7a96c4_4_k_cu_3691439d_218176ignoreE
	.align		8
        /*0040*/ 	.dword	_ZN40_INTERNAL_8b7a96c4_4_k_cu_3691439d_218174cuda3std3__419piecewise_constructE
	.align		8
        /*0048*/ 	.dword	_ZN40_INTERNAL_8b7a96c4_4_k_cu_3691439d_218174cuda3std3__48in_placeE
	.align		8
        /*0050*/ 	.dword	_ZN40_INTERNAL_8b7a96c4_4_k_cu_3691439d_218174cuda3std6ranges3__45__cpo4swapE
	.align		8
        /*0058*/ 	.dword	_ZN40_INTERNAL_8b7a96c4_4_k_cu_3691439d_218174cuda3std6ranges3__45__cpo9iter_moveE
	.align		8
        /*0060*/ 	.dword	_ZN40_INTERNAL_8b7a96c4_4_k_cu_3691439d_218174cute7productE
	.align		8
        /*0068*/ 	.dword	_ZN40_INTERNAL_8b7a96c4_4_k_cu_3691439d_218174cute1_E
	.align		8
        /*0070*/ 	.dword	$str$25
	.align		8
        /*0078*/ 	.dword	$str$26
	.align		8
        /*0080*/ 	.dword	$str$27
	.align		8
        /*0088*/ 	.dword	$str$28


//--------------------- .text._ZN7cutlass13device_kernelINS_4gemm6kernel13GemmUniversalIN4cute5tupleIJiiiiEEENS1_10collective13CollectiveMmaINS1_35MainloopSm100TmaUmmaWarpSpecializedILi16ELi2ELi4ENS5_IJNS4_1CILi2EEENSA_ILi1EEESC_EEEEENS5_IJNSA_ILi128EEENSA_ILi64EEENSA_ILi32EEEEEEfNS5_IJlSC_lEEEfSJ_NS4_8TiledMMAINS4_8MMA_AtomIJNS4_23SM100_MMA_TF32_2x1SM_SSINS_10tfloat32_tESN_fLi128ELi64ELNS4_4UMMA5MajorE0ELSP_0ELNSO_7ScaleInE0ELSQ_0EEEEEENS4_6LayoutINS5_IJSC_SC_SC_EEENS5_IJNSA_ILi0EEESV_SV_EEEEENS5_IJNS4_10UnderscoreESY_SY_EEEEENS4_18SM100_TMA_2SM_LOADENS4_14ComposedLayoutINS4_7SwizzleILi3ELi4ELi3EEENS4_18smem_ptr_flag_bitsILi32EEENST_INS5_IJNSA_ILi8EEESH_EEENS5_IJSH_SC_EEEEEEEvNS4_8identityES11_S1B_vS1C_EENS_8epilogue10collective18CollectiveEpilogueINS1E_23Sm100TmaWarpSpecializedILi3ELi2ELi16ELb1ELb0EEEJNS5_IJSG_SG_SH_EEENS5_IJNST_ISG_SC_EENST_INS5_IJNSA_ILi16EEESB_EEENS5_IJSC_SH_EEEEEEEEfSJ_fSJ_NS1E_6fusion15FusionCallbacksIS1I_NS1Q_17LinearCombinationIffffLNS_15FloatRoundStyleE2EEES1J_S1P_JEEENS4_5SM1004TMEM4LOAD26SM100_TMEM_LOAD_32dp32b16xENS4_13SM90_TMA_LOADENS12_INS13_ILi2ELi4ELi3EEES16_NST_INS5_IJS17_S1L_EEENS5_IJS1L_SC_EEEEEEENS4_39AutoVectorizingCopyWithAssumedAlignmentILi128EEENS4_14SM90_TMA_STOREES25_S27_S27_EEEvvEEEEvNT_6ParamsE --------------------------
	.section	.text._ZN7cutlass13device_kernelINS_4gemm6kernel13GemmUniversalIN4cute5tupleIJiiiiEEENS1_10collective13CollectiveMmaINS1_35MainloopSm100TmaUmmaWarpSpecializedILi16ELi2ELi4ENS5_IJNS4_1CILi2EEENSA_ILi1EEESC_EEEEENS5_IJNSA_ILi128EEENSA_ILi64EEENSA_ILi32EEEEEEfNS5_IJlSC_lEEEfSJ_NS4_8TiledMMAINS4_8MMA_AtomIJNS4_23SM100_MMA_TF32_2x1SM_SSINS_10tfloat32_tESN_fLi128ELi64ELNS4_4UMMA5MajorE0ELSP_0ELNSO_7ScaleInE0ELSQ_0EEEEEENS4_6LayoutINS5_IJSC_SC_SC_EEENS5_IJNSA_ILi0EEESV_SV_EEEEENS5_IJNS4_10UnderscoreESY_SY_EEEEENS4_18SM100_TMA_2SM_LOADENS4_14ComposedLayoutINS4_7SwizzleILi3ELi4ELi3EEENS4_18smem_ptr_flag_bitsILi32EEENST_INS5_IJNSA_ILi8EEESH_EEENS5_IJSH_SC_EEEEEEEvNS4_8identityES11_S1B_vS1C_EENS_8epilogue10collective18CollectiveEpilogueINS1E_23Sm100TmaWarpSpecializedILi3ELi2ELi16ELb1ELb0EEEJNS5_IJSG_SG_SH_EEENS5_IJNST_ISG_SC_EENST_INS5_IJNSA_ILi16EEESB_EEENS5_IJSC_SH_EEEEEEEEfSJ_fSJ_NS1E_6fusion15FusionCallbacksIS1I_NS1Q_17LinearCombinationIffffLNS_15FloatRoundStyleE2EEES1J_S1P_JEEENS4_5SM1004TMEM4LOAD26SM100_TMEM_LOAD_32dp32b16xENS4_13SM90_TMA_LOADENS12_INS13_ILi2ELi4ELi3EEES16_NST_INS5_IJS17_S1L_EEENS5_IJS1L_SC_EEEEEEENS4_39AutoVectorizingCopyWithAssumedAlignmentILi128EEENS4_14SM90_TMA_STOREES25_S27_S27_EEEvvEEEEvNT_6ParamsE,"ax",@progbits
	.align	128
.text._ZN7cutlass13device_kernelINS_4gemm6kernel13GemmUniversalIN4cute5tupleIJiiiiEEENS1_10collective13CollectiveMmaINS1_35MainloopSm100TmaUmmaWarpSpecializedILi16ELi2ELi4ENS5_IJNS4_1CILi2EEENSA_ILi1EEESC_EEEEENS5_IJNSA_ILi128EEENSA_ILi64EEENSA_ILi32EEEEEEfNS5_IJlSC_lEEEfSJ_NS4_8TiledMMAINS4_8MMA_AtomIJNS4_23SM100_MMA_TF32_2x1SM_SSINS_10tfloat32_tESN_fLi128ELi64ELNS4_4UMMA5MajorE0ELSP_0ELNSO_7ScaleInE0ELSQ_0EEEEEENS4_6LayoutINS5_IJSC_SC_SC_EEENS5_IJNSA_ILi0EEESV_SV_EEEEENS5_IJNS4_10UnderscoreESY_SY_EEEEENS4_18SM100_TMA_2SM_LOADENS4_14ComposedLayoutINS4_7SwizzleILi3ELi4ELi3EEENS4_18smem_ptr_flag_bitsILi32EEENST_INS5_IJNSA_ILi8EEESH_EEENS5_IJSH_SC_EEEEEEEvNS4_8identityES11_S1B_vS1C_EENS_8epilogue10collective18CollectiveEpilogueINS1E_23Sm100TmaWarpSpecializedILi3ELi2ELi16ELb1ELb0EEEJNS5_IJSG_SG_SH_EEENS5_IJNST_ISG_SC_EENST_INS5_IJNSA_ILi16EEESB_EEENS5_IJSC_SH_EEEEEEEEfSJ_fSJ_NS1E_6fusion15FusionCallbacksIS1I_NS1Q_17LinearCombinationIffffLNS_15FloatRoundStyleE2EEES1J_S1P_JEEENS4_5SM1004TMEM4LOAD26SM100_TMEM_LOAD_32dp32b16xENS4_13SM90_TMA_LOADENS12_INS13_ILi2ELi4ELi3EEES16_NST_INS5_IJS17_S1L_EEENS5_IJS1L_SC_EEEEEEENS4_39AutoVectorizingCopyWithAssumedAlignmentILi128EEENS4_14SM90_TMA_STOREES25_S27_S27_EEEvvEEEEvNT_6ParamsE:
        .type           _ZN7cutlass13device_kernelINS_4gemm6kernel13GemmUniversalIN4cute5tupleIJiiiiEEENS1_10collective13CollectiveMmaINS1_35MainloopSm100TmaUmmaWarpSpecializedILi16ELi2ELi4ENS5_IJNS4_1CILi2EEENSA_ILi1EEESC_EEEEENS5_IJNSA_ILi128EEENSA_ILi64EEENSA_ILi32EEEEEEfNS5_IJlSC_lEEEfSJ_NS4_8TiledMMAINS4_8MMA_AtomIJNS4_23SM100_MMA_TF32_2x1SM_SSINS_10tfloat32_tESN_fLi128ELi64ELNS4_4UMMA5MajorE0ELSP_0ELNSO_7ScaleInE0ELSQ_0EEEEEENS4_6LayoutINS5_IJSC_SC_SC_EEENS5_IJNSA_ILi0EEESV_SV_EEEEENS5_IJNS4_10UnderscoreESY_SY_EEEEENS4_18SM100_TMA_2SM_LOADENS4_14ComposedLayoutINS4_7SwizzleILi3ELi4ELi3EEENS4_18smem_ptr_flag_bitsILi32EEENST_INS5_IJNSA_ILi8EEESH_EEENS5_IJSH_SC_EEEEEEEvNS4_8identityES11_S1B_vS1C_EENS_8epilogue10collective18CollectiveEpilogueINS1E_23Sm100TmaWarpSpecializedILi3ELi2ELi16ELb1ELb0EEEJNS5_IJSG_SG_SH_EEENS5_IJNST_ISG_SC_EENST_INS5_IJNSA_ILi16EEESB_EEENS5_IJSC_SH_EEEEEEEEfSJ_fSJ_NS1E_6fusion15FusionCallbacksIS1I_NS1Q_17LinearCombinationIffffLNS_15FloatRoundStyleE2EEES1J_S1P_JEEENS4_5SM1004TMEM4LOAD26SM100_TMEM_LOAD_32dp32b16xENS4_13SM90_TMA_LOADENS12_INS13_ILi2ELi4ELi3EEES16_NST_INS5_IJS17_S1L_EEENS5_IJS1L_SC_EEEEEEENS4_39AutoVectorizingCopyWithAssumedAlignmentILi128EEENS4_14SM90_TMA_STOREES25_S27_S27_EEEvvEEEEvNT_6ParamsE,@function
        .size           _ZN7cutlass13device_kernelINS_4gemm6kernel13GemmUniversalIN4cute5tupleIJiiiiEEENS1_10collective13CollectiveMmaINS1_35MainloopSm100TmaUmmaWarpSpecializedILi16ELi2ELi4ENS5_IJNS4_1CILi2EEENSA_ILi1EEESC_EEEEENS5_IJNSA_ILi128EEENSA_ILi64EEENSA_ILi32EEEEEEfNS5_IJlSC_lEEEfSJ_NS4_8TiledMMAINS4_8MMA_AtomIJNS4_23SM100_MMA_TF32_2x1SM_SSINS_10tfloat32_tESN_fLi128ELi64ELNS4_4UMMA5MajorE0ELSP_0ELNSO_7ScaleInE0ELSQ_0EEEEEENS4_6LayoutINS5_IJSC_SC_SC_EEENS5_IJNSA_ILi0EEESV_SV_EEEEENS5_IJNS4_10UnderscoreESY_SY_EEEEENS4_18SM100_TMA_2SM_LOADENS4_14ComposedLayoutINS4_7SwizzleILi3ELi4ELi3EEENS4_18smem_ptr_flag_bitsILi32EEENST_INS5_IJNSA_ILi8EEESH_EEENS5_IJSH_SC_EEEEEEEvNS4_8identityES11_S1B_vS1C_EENS_8epilogue10collective18CollectiveEpilogueINS1E_23Sm100TmaWarpSpecializedILi3ELi2ELi16ELb1ELb0EEEJNS5_IJSG_SG_SH_EEENS5_IJNST_ISG_SC_EENST_INS5_IJNSA_ILi16EEESB_EEENS5_IJSC_SH_EEEEEEEEfSJ_fSJ_NS1E_6fusion15FusionCallbacksIS1I_NS1Q_17LinearCombinationIffffLNS_15FloatRoundStyleE2EEES1J_S1P_JEEENS4_5SM1004TMEM4LOAD26SM100_TMEM_LOAD_32dp32b16xENS4_13SM90_TMA_LOADENS12_INS13_ILi2ELi4ELi3EEES16_NST_INS5_IJS17_S1L_EEENS5_IJS1L_SC_EEEEEEENS4_39AutoVectorizingCopyWithAssumedAlignmentILi128EEENS4_14SM90_TMA_STOREES25_S27_S27_EEEvvEEEEvNT_6ParamsE,(.L_x_212 - _ZN7cutlass13device_kernelINS_4gemm6kernel13GemmUniversalIN4cute5tupleIJiiiiEEENS1_10collective13CollectiveMmaINS1_35MainloopSm100TmaUmmaWarpSpecializedILi16ELi2ELi4ENS5_IJNS4_1CILi2EEENSA_ILi1EEESC_EEEEENS5_IJNSA_ILi128EEENSA_ILi64EEENSA_ILi32EEEEEEfNS5_IJlSC_lEEEfSJ_NS4_8TiledMMAINS4_8MMA_AtomIJNS4_23SM100_MMA_TF32_2x1SM_SSINS_10tfloat32_tESN_fLi128ELi64ELNS4_4UMMA5MajorE0ELSP_0ELNSO_7ScaleInE0ELSQ_0EEEEEENS4_6LayoutINS5_IJSC_SC_SC_EEENS5_IJNSA_ILi0EEESV_SV_EEEEENS5_IJNS4_10UnderscoreESY_SY_EEEEENS4_18SM100_TMA_2SM_LOADENS4_14ComposedLayoutINS4_7SwizzleILi3ELi4ELi3EEENS4_18smem_ptr_flag_bitsILi32EEENST_INS5_IJNSA_ILi8EEESH_EEENS5_IJSH_SC_EEEEEEEvNS4_8identityES11_S1B_vS1C_EENS_8epilogue10collective18CollectiveEpilogueINS1E_23Sm100TmaWarpSpecializedILi3ELi2ELi16ELb1ELb0EEEJNS5_IJSG_SG_SH_EEENS5_IJNST_ISG_SC_EENST_INS5_IJNSA_ILi16EEESB_EEENS5_IJSC_SH_EEEEEEEEfSJ_fSJ_NS1E_6fusion15FusionCallbacksIS1I_NS1Q_17LinearCombinationIffffLNS_15FloatRoundStyleE2EEES1J_S1P_JEEENS4_5SM1004TMEM4LOAD26SM100_TMEM_LOAD_32dp32b16xENS4_13SM90_TMA_LOADENS12_INS13_ILi2ELi4ELi3EEES16_NST_INS5_IJS17_S1L_EEENS5_IJS1L_SC_EEEEEEENS4_39AutoVectorizingCopyWithAssumedAlignmentILi128EEENS4_14SM90_TMA_STOREES25_S27_S27_EEEvvEEEEvNT_6ParamsE)
        .other          _ZN7cutlass13device_kernelINS_4gemm6kernel13GemmUniversalIN4cute5tupleIJiiiiEEENS1_10collective13CollectiveMmaINS1_35MainloopSm100TmaUmmaWarpSpecializedILi16ELi2ELi4ENS5_IJNS4_1CILi2EEENSA_ILi1EEESC_EEEEENS5_IJNSA_ILi128EEENSA_ILi64EEENSA_ILi32EEEEEEfNS5_IJlSC_lEEEfSJ_NS4_8TiledMMAINS4_8MMA_AtomIJNS4_23SM100_MMA_TF32_2x1SM_SSINS_10tfloat32_tESN_fLi128ELi64ELNS4_4UMMA5MajorE0ELSP_0ELNSO_7ScaleInE0ELSQ_0EEEEEENS4_6LayoutINS5_IJSC_SC_SC_EEENS5_IJNSA_ILi0EEESV_SV_EEEEENS5_IJNS4_10UnderscoreESY_SY_EEEEENS4_18SM100_TMA_2SM_LOADENS4_14ComposedLayoutINS4_7SwizzleILi3ELi4ELi3EEENS4_18smem_ptr_flag_bitsILi32EEENST_INS5_IJNSA_ILi8EEESH_EEENS5_IJSH_SC_EEEEEEEvNS4_8identityES11_S1B_vS1C_EENS_8epilogue10collective18CollectiveEpilogueINS1E_23Sm100TmaWarpSpecializedILi3ELi2ELi16ELb1ELb0EEEJNS5_IJSG_SG_SH_EEENS5_IJNST_ISG_SC_EENST_INS5_IJNSA_ILi16EEESB_EEENS5_IJSC_SH_EEEEEEEEfSJ_fSJ_NS1E_6fusion15FusionCallbacksIS1I_NS1Q_17LinearCombinationIffffLNS_15FloatRoundStyleE2EEES1J_S1P_JEEENS4_5SM1004TMEM4LOAD26SM100_TMEM_LOAD_32dp32b16xENS4_13SM90_TMA_LOADENS12_INS13_ILi2ELi4ELi3EEES16_NST_INS5_IJS17_S1L_EEENS5_IJS1L_SC_EEEEEEENS4_39AutoVectorizingCopyWithAssumedAlignmentILi128EEENS4_14SM90_TMA_STOREES25_S27_S27_EEEvvEEEEvNT_6ParamsE,@"STO_CUDA_ENTRY STV_DEFAULT"
_ZN7cutlass13device_kernelINS_4gemm6kernel13GemmUniversalIN4cute5tupleIJiiiiEEENS1_10collective13CollectiveMmaINS1_35MainloopSm100TmaUmmaWarpSpecializedILi16ELi2ELi4ENS5_IJNS4_1CILi2EEENSA_ILi1EEESC_EEEEENS5_IJNSA_ILi128EEENSA_ILi64EEENSA_ILi32EEEEEEfNS5_IJlSC_lEEEfSJ_NS4_8TiledMMAINS4_8MMA_AtomIJNS4_23SM100_MMA_TF32_2x1SM_SSINS_10tfloat32_tESN_fLi128ELi64ELNS4_4UMMA5MajorE0ELSP_0ELNSO_7ScaleInE0ELSQ_0EEEEEENS4_6LayoutINS5_IJSC_SC_SC_EEENS5_IJNSA_ILi0EEESV_SV_EEEEENS5_IJNS4_10UnderscoreESY_SY_EEEEENS4_18SM100_TMA_2SM_LOADENS4_14ComposedLayoutINS4_7SwizzleILi3ELi4ELi3EEENS4_18smem_ptr_flag_bitsILi32EEENST_INS5_IJNSA_ILi8EEESH_EEENS5_IJSH_SC_EEEEEEEvNS4_8identityES11_S1B_vS1C_EENS_8epilogue10collective18CollectiveEpilogueINS1E_23Sm100TmaWarpSpecializedILi3ELi2ELi16ELb1ELb0EEEJNS5_IJSG_SG_SH_EEENS5_IJNST_ISG_SC_EENST_INS5_IJNSA_ILi16EEESB_EEENS5_IJSC_SH_EEEEEEEEfSJ_fSJ_NS1E_6fusion15FusionCallbacksIS1I_NS1Q_17LinearCombinationIffffLNS_15FloatRoundStyleE2EEES1J_S1P_JEEENS4_5SM1004TMEM4LOAD26SM100_TMEM_LOAD_32dp32b16xENS4_13SM90_TMA_LOADENS12_INS13_ILi2ELi4ELi3EEES16_NST_INS5_IJS17_S1L_EEENS5_IJS1L_SC_EEEEEEENS4_39AutoVectorizingCopyWithAssumedAlignmentILi128EEENS4_14SM90_TMA_STOREES25_S27_S27_EEEvvEEEEvNT_6ParamsE:
[----:B------:R-:W1:Y:S01]  /*0000*/  LDC R1, c[0x0][0x37c] ;  /* 0x0000df00ff017b82 */ /* 0x000e620000000800 */
[----:B------:R-:W2:Y:S01]  /*0010*/  S2R R69, SR_TID.X ;  /* 0x0000000000457919 */ /* 0x000ea20000002100 */
[----:B------:R-:W3:Y:S06]  /*0020*/  LDCU.64 UR6, c[0x0][0x890] ;  /* 0x00011200ff0677ac */ /* 0x000eec0008000a00 */
[----:B------:R-:W4:Y:S01]  /*0030*/  S2UR UR37, SR_CgaCtaId ;  /* 0x00000000002579c3 */ /* 0x000f220000008800 */
[----:B------:R-:W-:Y:S02]  /*0040*/  PRMT R64, RZ, 0x7610, R64 ;  /* 0x00007610ff407816 */ /* 0x000fe40000000040 */
[----:B------:R-:W-:Y:S01]  /*0050*/  ELECT P1, URZ, PT ;  /* 0x0000000000ff782f */ /* 0x000fe20003820000 */
[----:B------:R-:W1:Y:S01]  /*0060*/  LDCU.64 UR46, c[0x0][0x358] ;  /* 0x00006b00ff2e77ac */ /* 0x000e620008000a00 */
[----:B---3--:R-:W-:-:S04]  /*0070*/  UISETP.NE.U32.AND UP0, UPT, UR6, URZ, UPT ;  /* 0x000000ff0600728c */ /* 0x008fc8000bf05070 */
[----:B------:R-:W-:Y:S02]  /*0080*/  UISETP.NE.AND.EX UP0, UPT, UR7, URZ, UPT, UP0 ;  /* 0x000000ff0700728c */ /* 0x000fe4000bf05300 */
[----:B----4-:R-:W-:Y:S02]  /*0090*/  ULOP3.LUT UR5, UR37, 0x1, URZ, 0xc0, !UPT ;  /* 0x0000000125057892 */ /* 0x010fe4000f8ec0ff */
[----:B------:R-:W-:Y:S01]  /*00a0*/  ULOP3.LUT UR4, UR37, 0x1, URZ, 0x3c, !UPT ;  /* 0x0000000125047892 */ /* 0x000fe2000f8e3cff */
[----:B--2---:R-:W-:-:S05]  /*00b0*/  SHF.R.U32.HI R68, RZ, 0x5, R69 ;  /* 0x00000005ff447819 */ /* 0x004fca0000011645 */
[----:B------:R-:W2:Y:S02]  /*00c0*/  SHFL.IDX PT, R0, R68, RZ, 0x1f ;  /* 0x00001fff44007589 */ /* 0x000ea400000e0000 */
[----:B--2---:R-:W-:Y:S01]  /*00d0*/  R2UR UR10, R0 ;  /* 0x00000000000a72ca */ /* 0x004fe200000e0000 */
[----:B-1----:R-:W-:-:S14]  /*00e0*/  BRA.U UP0, `(.L_x_0) ;  /* 0x00000001002c7547 */ /* 0x002fdc000b800000 */
[----:B------:R-:W1:Y:S02]  /*00f0*/  LDCU.64 UR8, c[0x0][0x888] ;  /* 0x00011100ff0877ac */ /* 0x000e640008000a00 */
[----:B-1----:R-:W-:-:S04]  /*0100*/  UISETP.NE.U32.AND UP0, UPT, UR8, URZ, UPT ;  /* 0x000000ff0800728c */ /* 0x002fc8000bf05070 */
[----:B------:R-:W-:-:S09]  /*0110*/  UISETP.NE.AND.EX UP0, UPT, UR9, URZ, UPT, UP0 ;  /* 0x000000ff0900728c */ /* 0x000fd2000bf05300 */
[----:B------:R-:W-:Y:S05]  /*0120*/  BRA.U !UP0, `(.L_x_1) ;  /* 0x0000000108107547 */ /* 0x000fea000b800000 */
[----:B------:R-:W1:Y:S02]  /*0130*/  LDC.64 R2, c[0x0][0x888] ;  /* 0x00022200ff027b82 */ /* 0x000e640000000a00 */
[----:B-1----:R1:W5:Y:S01]  /*0140*/  LDG.E R35, desc[UR46][R2.64] ;  /* 0x0000002e02237981 */ /* 0x002362000c1e1900 */
[----:B------:R-:W-:Y:S01]  /*0150*/  HFMA2 R64, -RZ, RZ, 0, 5.9604644775390625e-08 ;  /* 0x00000001ff407431 */ /* 0x000fe200000001ff */
[----:B------:R-:W-:Y:S05]  /*0160*/  BRA `(.L_x_0) ;  /* 0x00000000000c7947 */ /* 0x000fea0003800000 */
.L_x_1:
[----:B------:R-:W1:Y:S01]  /*0170*/  LDCU UR8, c[0x0][0x880] ;  /* 0x00011000ff0877ac */ /* 0x000e620008000800 */
[----:B------:R-:W-:Y:S01]  /*0180*/  HFMA2 R64, -RZ, RZ, 0, 5.9604644775390625e-08 ;  /* 0x00000001ff407431 */ /* 0x000fe200000001ff */
[----:B-1----:R-:W-:-:S07]  /*0190*/  MOV R35, UR8 ;  /* 0x0000000800237c02 */ /* 0x002fce0008000f00 */
.L_x_0:
[----:B------:R-:W2:Y:S02]  /*01a0*/  LDCU.64 UR8, c[0x0][0x8b0] ;  /* 0x00011600ff0877ac */ /* 0x000ea40008000a00 */
[----:B--2---:R-:W-:-:S04]  /*01b0*/  UISETP.NE.U32.AND UP0, UPT, UR8, URZ, UPT ;  /* 0x000000ff0800728c */ /* 0x004fc8000bf05070 */
[----:B------:R-:W-:-:S09]  /*01c0*/  UISETP.NE.AND.EX UP0, UPT, UR9, URZ, UPT, UP0 ;  /* 0x000000ff0900728c */ /* 0x000fd2000bf05300 */
[----:B------:R-:W-:Y:S05]  /*01d0*/  BRA.U UP0, `(.L_x_2) ;  /* 0x0000000100247547 */ /* 0x000fea000b800000 */
[----:B------:R-:W2:Y:S02]  /*01e0*/  LDCU.64 UR8, c[0x0][0x8a8] ;  /* 0x00011500ff0877ac */ /* 0x000ea40008000a00 */
[----:B--2---:R-:W-:-:S04]  /*01f0*/  UISETP.NE.U32.AND UP0, UPT, UR8, URZ, UPT ;  /* 0x000000ff0800728c */ /* 0x004fc8000bf05070 */
[----:B------:R-:W-:-:S09]  /*0200*/  UISETP.NE.AND.EX UP0, UPT, UR9, URZ, UPT, UP0 ;  /* 0x000000ff0900728c */ /* 0x000fd2000bf05300 */
[----:B------:R-:W-:Y:S05]  /*0210*/  BRA.U !UP0, `(.L_x_3) ;  /* 0x00000001080c7547 */ /* 0x000fea000b800000 */
[----:B-1----:R-:W1:Y:S02]  /*0220*/  LDC.64 R2, c[0x0][0x8a8] ;  /* 0x00022a00ff027b82 */ /* 0x002e640000000a00 */
[----:B-1----:R2:W5:Y:S01]  /*0230*/  LDG.E R33, desc[UR46][R2.64] ;  /* 0x0000002e02217981 */ /* 0x002562000c1e1900 */
[----:B------:R-:W-:Y:S05]  /*0240*/  BRA `(.L_x_2) ;  /* 0x0000000000087947 */ /* 0x000fea0003800000 */
.L_x_3:
[----:B------:R-:W2:Y:S02]  /*0250*/  LDCU UR8, c[0x0][0x8a0] ;  /* 0x00011400ff0877ac */ /* 0x000ea40008000800 */
[----:B--2---:R-:W-:Y:S02]  /*0260*/  MOV R33, UR8 ;  /* 0x0000000800217c02 */ /* 0x004fe40008000f00 */
.L_x_2:
[----:B------:R-:W-:Y:S01]  /*0270*/  IMAD.U32 R0, RZ, RZ, UR10 ;  /* 0x0000000aff007e24 */ /* 0x000fe2000f8e00ff */
[----:B------:R-:W-:Y:S04]  /*0280*/  BSSY.RECONVERGENT B0, `(.L_x_4) ;  /* 0x000000c000007945 */ /* 0x000fe80003800200 */
[C---:B------:R-:W-:Y:S02]  /*0290*/  ISETP.NE.OR P2, PT, R0.reuse, 0x1, !P1 ;  /* 0x000000010000780c */ /* 0x040fe40004f45670 */
[----:B------:R-:W-:-:S11]  /*02a0*/  ISETP.NE.OR P0, PT, R0, 0x3, !P1 ;  /* 0x000000030000780c */ /* 0x000fd60004f05670 */
[----:B------:R-:W-:Y:S05]  /*02b0*/  @P2 BRA `(.L_x_5) ;  /* 0x0000000000202947 */ /* 0x000fea0003800000 */
[----:B------:R-:W3:Y:S02]  /*02c0*/  LDCU.64 UR8, c[0x0][0x348] ;  /* 0x00006900ff0877ac */ /* 0x000ee40008000a00 */
[----:B---3--:R-:W-:Y:S02]  /*02d0*/  UIADD3 UR12, UP1, UPT, UR8, 0x80, URZ ;  /* 0x00000080080c7890 */ /* 0x008fe4000ff3e0ff */
[----:B------:R-:W-:Y:S02]  /*02e0*/  UIADD3 UR8, UP0, UPT, UR8, 0x180, URZ ;  /* 0x0000018008087890 */ /* 0x000fe4000ff1e0ff */
[----:B------:R-:W-:Y:S02]  /*02f0*/  UIADD3.X UR13, UPT, UPT, URZ, UR9, URZ, UP1, !UPT ;  /* 0x00000009ff0d7290 */ /* 0x000fe40008ffe4ff */
[----:B------:R-:W-:-:S07]  /*0300*/  UIADD3.X UR9, UPT, UPT, URZ, UR9, URZ, UP0, !UPT ;  /* 0x00000009ff097290 */ /* 0x000fce00087fe4ff */
[----:B------:R3:W-:Y:S02]  /*0310*/  UTMACCTL.PF [UR12] ;  /* 0x000000000c0079b9 */ /* 0x0007e40008040000 */
[----:B------:R3:W-:Y:S02]  /*0320*/  UTMACCTL.PF [UR8] ;  /* 0x00000000080079b9 */ /* 0x0007e40008040000 */
[----:B---3--:R-:W-:Y:S01]  /*0330*/  NOP ;  /* 0x0000000000007918 */ /* 0x008fe20000000000 */
.L_x_5:
[----:B------:R-:W-:Y:S05]  /*0340*/  BSYNC.RECONVERGENT B0 ;  /* 0x0000000000007941 */ /* 0x000fea0003800200 */
.L_x_4:
[----:B------:R-:W-:Y:S04]  /*0350*/  BSSY.RECONVERGENT B0, `(.L_x_6) ;  /* 0x000000a000007945 */ /* 0x000fe80003800200 */
        /* <DEDUP_REMOVED lines=9> */
.L_x_7:
[----:B------:R-:W-:Y:S05]  /*03f0*/  BSYNC.RECONVERGENT B0 ;  /* 0x0000000000007941 */ /* 0x000fea0003800200 */
.L_x_6:
[----:B------:R-:W3:Y:S01]  /*0400*/  LDCU.64 UR8, c[0x0][0x888] ;  /* 0x00011100ff0877ac */ /* 0x000ee20008000a00 */
[----:B------:R-:W-:Y:S02]  /*0410*/  UISETP.EQ.U32.AND UP1, UPT, UR6, URZ, UPT ;  /* 0x000000ff0600728c */ /* 0x000fe4000bf22070 */
[----:B------:R-:W-:Y:S02]  /*0420*/  UPLOP3.LUT UP5, UPT, UPT, UPT, UPT, 0x80, 0x8 ;  /* 0x000000000008789c */ /* 0x000fe40003faf070 */
[----:B---3--:R-:W-:-:S04]  /*0430*/  UISETP.NE.U32.AND UP0, UPT, UR8, URZ, UPT ;  /* 0x000000ff0800728c */ /* 0x008fc8000bf05070 */
[----:B------:R-:W-:-:S04]  /*0440*/  UISETP.NE.AND.EX UP0, UPT, UR9, URZ, UPT, UP0 ;  /* 0x000000ff0900728c */ /* 0x000fc8000bf05300 */
[----:B------:R-:W-:-:S04]  /*0450*/  UISETP.EQ.OR.EX UP2, UPT, UR7, URZ, !UP0, UP1 ;  /* 0x000000ff0700728c */ /* 0x000fc8000c742710 */
[----:B------:R-:W-:-:S05]  /*0460*/  UP2UR UR53, UPR, URZ, 0x4 ;  /* 0x00000004ff357883 */ /* 0x000fca0008000000 */
[----:B------:R-:W-:Y:S07]  /*0470*/  BRA.U !UP2, `(.L_x_8) ;  /* 0x000000010a207547 */ /* 0x000fee000b800000 */
[----:B------:R-:W-:Y:S01]  /*0480*/  UISETP.NE.U32.AND UP2, UPT, UR6, URZ, UPT ;  /* 0x000000ff0600728c */ /* 0x000fe2000bf45070 */
[----:B-----5:R-:W-:Y:S01]  /*0490*/  FSETP.NEU.AND P0, PT, R35, RZ, PT ;  /* 0x000000ff2300720b */ /* 0x020fe20003f0d000 */
[----:B------:R-:W-:Y:S02]  /*04a0*/  USEL UR6, URZ, 0xffffffff, UP0 ;  /* 0xffffffffff067887 */ /* 0x000fe40008000000 */
[----:B------:R-:W-:-:S10]  /*04b0*/  UISETP.NE.AND.EX UP2, UPT, UR7, URZ, UPT, UP2 ;  /* 0x000000ff0700728c */ /* 0x000fd4000bf45320 */
[----:B------:R-:W-:Y:S01]  /*04c0*/  VOTEU.ANY UP1, P0 ;  /* 0x0000000000ff7886 */ /* 0x000fe20000020100 */
[----:B------:R-:W-:-:S04]  /*04d0*/  @!UP2 USEL UR6, URZ, 0xffffffff, UP1 ;  /* 0xffffffffff06a887 */ /* 0x000fc80008800000 */
[----:B------:R-:W-:-:S04]  /*04e0*/  ULOP3.LUT UR6, UR6, 0x1, URZ, 0xc0, !UPT ;  /* 0x0000000106067892 */ /* 0x000fc8000f8ec0ff */
[----:B------:R-:W-:-:S11]  /*04f0*/  UISETP.NE.U32.AND UP5, UPT, UR6, 0x1, UPT ;  /* 0x000000010600788c */ /* 0x000fd6000bfa5070 */
.L_x_8:
[----:B------:R-:W3:Y:S01]  /*0500*/  SHFL.IDX PT, R0, R68, RZ, 0x1f ;  /* 0x00001fff44007589 */ /* 0x000ee200000e0000 */
[----:B------:R-:W-:-:S04]  /*0510*/  UISETP.NE.AND UP1, UPT, UR10, 0x2, UPT ;  /* 0x000000020a00788c */ /* 0x000fc8000bf25270 */
[----:B------:R-:W-:Y:S02]  /*0520*/  UISETP.EQ.AND UP2, UPT, UR5, URZ, !UP1 ;  /* 0x000000ff0500728c */ /* 0x000fe4000cf42270 */
[----:B------:R-:W-:-:S04]  /*0530*/  USEL UR6, URZ, 0x1, UP1 ;  /* 0x00000001ff067887 */ /* 0x000fc80008800000 */
[----:B------:R-:W-:Y:S02]  /*0540*/  PLOP3.LUT P5, PT, P1, PT, UP2, 0x80, 0x8 ;  /* 0x000000000008781c */ /* 0x000fe40000faf028 */
[----:B---3--:R-:W-:-:S13]  /*0550*/  ISETP.NE.AND P0, PT, R0, RZ, PT ;  /* 0x000000ff0000720c */ /* 0x008fda0003f05270 */
[----:B------:R-:W-:Y:S05]  /*0560*/  @P0 BRA `(.L_x_9) ;  /* 0x0000000000b00947 */ /* 0x000fea0003800000 */
[----:B------:R-:W-:Y:S01]  /*0570*/  ELECT P0, URZ, PT ;  /* 0x0000000000ff782f */ /* 0x000fe20003800000 */
[----:B------:R-:W-:-:S12]  /*0580*/  BSSY.RECONVERGENT B0, `(.L_x_9) ;  /* 0x000002a000007945 */ /* 0x000fd80003800200 */
[----:B------:R-:W-:Y:S05]  /*0590*/  @!P0 BRA `(.L_x_10) ;  /* 0x0000000000a08947 */ /* 0x000fea0003800000 */
[----:B------:R-:W-:Y:S01]  /*05a0*/  UMOV UR8, 0x400 ;  /* 0x0000040000087882 */ /* 0x000fe20000000000 */
[----:B------:R-:W-:Y:S01]  /*05b0*/  UMOV UR7, 0x1 ;  /* 0x0000000100077882 */ /* 0x000fe20000000000 */
[----:B------:R-:W-:Y:S02]  /*05c0*/  ULEA UR8, UR37, UR8, 0x18 ;  /* 0x0000000825087291 */ /* 0x000fe4000f8ec0ff */
[----:B------:R-:W-:-:S04]  /*05d0*/  UIADD3 UR12, UPT, UPT, -UR7, 0x100000, URZ ;  /* 0x00100000070c7890 */ /* 0x000fc8000fffe1ff */
[----:B------:R-:W-:Y:S02]  /*05e0*/  USHF.L.U32 UR13, UR12, 0xb, URZ ;  /* 0x0000000b0c0d7899 */ /* 0x000fe400080006ff */
[----:B------:R-:W-:Y:S01]  /*05f0*/  USHF.L.U32 UR12, UR12, 0x1, URZ ;  /* 0x000000010c0c7899 */ /* 0x000fe200080006ff */
[----:B------:R-:W3:Y:S11]  /*0600*/  FENCE.VIEW.ASYNC.S ;  /* 0x00000000000073c6 */ /* 0x000ef60000000000 */
[----:B---3--:R3:W4:Y:S01]  /*0610*/  SYNCS.EXCH.64 URZ, [UR8], UR12 ;  /* 0x0000000c08ff75b2 */ /* 0x0087220008000100 */
[----:B------:R3:W1:Y:S01]  /*0620*/  SYNCS.EXCH.64 URZ, [UR8+0x80], UR12 ;  /* 0x0000800c08ff75b2 */ /* 0x0006620008000100 */
        /* <DEDUP_REMOVED lines=29> */
[----:B------:R3:W1:Y:S02]  /*0800*/  SYNCS.EXCH.64 URZ, [UR8+0xf8], UR12 ;  /* 0x0000f80c08ff75b2 */ /* 0x0006640008000100 */
[----:B---34-:R-:W-:Y:S01]  /*0810*/  NOP ;  /* 0x0000000000007918 */ /* 0x018fe20000000000 */
.L_x_10:
[----:B------:R-:W-:Y:S05]  /*0820*/  BSYNC.RECONVERGENT B0 ;  /* 0x0000000000007941 */ /* 0x000fea0003800200 */
.L_x_9:
[----:B------:R-:W3:Y:S01]  /*0830*/  SHFL.IDX PT, R0, R68, RZ, 0x1f ;  /* 0x00001fff44007589 */ /* 0x000ee200000e0000 */
[----:B------:R-:W-:Y:S01]  /*0840*/  NOP ;  /* 0x0000000000007918 */ /* 0x000fe20000000000 */
[----:B---3--:R-:W-:-:S13]  /*0850*/  ISETP.NE.AND P0, PT, R0, 0x1, PT ;  /* 0x000000010000780c */ /* 0x008fda0003f05270 */
[----:B------:R-:W-:Y:S05]  /*0860*/  @P0 BRA `(.L_x_11) ;  /* 0x00000000004c0947 */ /* 0x000fea0003800000 */
[----:B------:R-:W-:Y:S01]  /*0870*/  UMOV UR9, 0x400 ;  /* 0x0000040000097882 */ /* 0x000fe20000000000 */
[----:B------:R-:W-:Y:S01]  /*0880*/  UMOV UR8, 0x20 ;  /* 0x0000002000087882 */ /* 0x000fe20000000000 */
[----:B------:R-:W-:Y:S01]  /*0890*/  UMOV UR7, 0x80 ;  /* 0x0000008000077882 */ /* 0x000fe20000000000 */
[----:B------:R-:W-:Y:S02]  /*08a0*/  ULEA UR9, UR37, UR9, 0x18 ;  /* 0x0000000925097291 */ /* 0x000fe4000f8ec0ff */
[----:B------:R-:W-:-:S04]  /*08b0*/  UIADD3 UR12, UPT, UPT, -UR8, 0x100000, URZ ;  /* 0x00100000080c7890 */ /* 0x000fc8000fffe1ff */
[----:B------:R-:W-:Y:S02]  /*08c0*/  USHF.L.U32 UR13, UR12, 0xb, URZ ;  /* 0x0000000b0c0d7899 */ /* 0x000fe400080006ff */
[----:B------:R-:W-:Y:S02]  /*08d0*/  USHF.L.U32 UR12, UR12, 0x1, URZ ;  /* 0x000000010c0c7899 */ /* 0x000fe400080006ff */
[----:B------:R-:W-:-:S04]  /*08e0*/  UIADD3 UR14, UPT, UPT, -UR7, 0x100000, URZ ;  /* 0x00100000070e7890 */ /* 0x000fc8000fffe1ff */
[----:B------:R-:W-:Y:S02]  /*08f0*/  USHF.L.U32 UR15, UR14, 0xb, URZ ;  /* 0x0000000b0e0f7899 */ /* 0x000fe400080006ff */
[----:B------:R-:W-:Y:S01]  /*0900*/  USHF.L.U32 UR14, UR14, 0x1, URZ ;  /* 0x000000010e0e7899 */ /* 0x000fe200080006ff */
[----:B------:R-:W-:Y:S01]  /*0910*/  ELECT P0, URZ, PT ;  /* 0x0000000000ff782f */ /* 0x000fe20003800000 */
[----:B------:R-:W3:Y:S02]  /*0920*/  FENCE.VIEW.ASYNC.S ;  /* 0x00000000000073c6 */ /* 0x000ee40000000000 */
[----:B---3--:R3:W4:Y:S08]  /*0930*/  SYNCS.EXCH.64 URZ, [UR9+0x100], UR12 ;  /* 0x0001000c09ff75b2 */ /* 0x0087300008000100 */
[----:B------:R3:W1:Y:S01]  /*0940*/  SYNCS.EXCH.64 URZ, [UR9+0x118], UR14 ;  /* 0x0001180e09ff75b2 */ /* 0x0006620008000100 */
[----:B------:R3:W1:Y:S01]  /*0950*/  SYNCS.EXCH.64 URZ, [UR9+0x108], UR12 ;  /* 0x0001080c09ff75b2 */ /* 0x0006620008000100 */
[----:B------:R3:W1:Y:S01]  /*0960*/  SYNCS.EXCH.64 URZ, [UR9+0x120], UR14 ;  /* 0x0001200e09ff75b2 */ /* 0x0006620008000100 */
[----:B------:R3:W1:Y:S01]  /*0970*/  SYNCS.EXCH.64 URZ, [UR9+0x110], UR12 ;  /* 0x0001100c09ff75b2 */ /* 0x0006620008000100 */
[----:B------:R3:W1:Y:S01]  /*0980*/  SYNCS.EXCH.64 URZ, [UR9+0x128], UR14 ;  /* 0x0001280e09ff75b2 */ /* 0x0006620008000100 */
[----:B------:R-:W-:Y:S01]  /*0990*/  NOP ;  /* 0x0000000000007918 */ /* 0x000fe20000000000 */
.L_x_11:
[----:B------:R-:W2:Y:S01]  /*09a0*/  SHFL.IDX PT, R0, R68, RZ, 0x1f ;  /* 0x00001fff44007589 */ /* 0x000ea200000e0000 */
[----:B------:R-:W-:Y:S01]  /*09b0*/  NOP ;  /* 0x0000000000007918 */ /* 0x000fe20000000000 */
[----:B--2---:R-:W-:-:S13]  /*09c0*/  ISETP.NE.AND P0, PT, R0, 0x3, PT ;  /* 0x000000030000780c */ /* 0x004fda0003f05270 */
[----:B------:R-:W-:Y:S05]  /*09d0*/  @P0 BRA `(.L_x_12) ;  /* 0x00000000002c0947 */ /* 0x000fea0003800000 */
[----:B------:R-:W-:Y:S01]  /*09e0*/  UMOV UR8, 0x400 ;  /* 0x0000040000087882 */ /* 0x000fe20000000000 */
[----:B------:R-:W-:Y:S01]  /*09f0*/  UMOV UR7, 0x20 ;  /* 0x0000002000077882 */ /* 0x000fe20000000000 */
[----:B------:R-:W-:Y:S02]  /*0a00*/  ULEA UR8, UR37, UR8, 0x18 ;  /* 0x0000000825087291 */ /* 0x000fe4000f8ec0ff */
[----:B---3--:R-:W-:-:S04]  /*0a10*/  UIADD3 UR12, UPT, UPT, -UR7, 0x100000, URZ ;  /* 0x00100000070c7890 */ /* 0x008fc8000fffe1ff */
[----:B------:R-:W-:Y:S02]  /*0a20*/  USHF.L.U32 UR13, UR12, 0xb, URZ ;  /* 0x0000000b0c0d7899 */ /* 0x000fe400080006ff */
[----:B------:R-:W-:Y:S01]  /*0a30*/  USHF.L.U32 UR12, UR12, 0x1, URZ ;  /* 0x000000010c0c7899 */ /* 0x000fe200080006ff */
[----:B------:R-:W-:Y:S01]  /*0a40*/  ELECT P0, URZ, PT ;  /* 0x0000000000ff782f */ /* 0x000fe20003800000 */
[----:B------:R-:W2:Y:S10]  /*0a50*/  FENCE.VIEW.ASYNC.S ;  /* 0x00000000000073c6 */ /* 0x000eb40000000000 */
[----:B--2---:R2:W3:Y:S01]  /*0a60*/  SYNCS.EXCH.64 URZ, [UR8+0x130], UR12 ;  /* 0x0001300c08ff75b2 */ /* 0x0044e20008000100 */
[----:B------:R2:W1:Y:S01]  /*0a70*/  SYNCS.EXCH.64 URZ, [UR8+0x138], UR12 ;  /* 0x0001380c08ff75b2 */ /* 0x0004620008000100 */
[----:B------:R-:W-:Y:S01]  /*0a80*/  NOP ;  /* 0x0000000000007918 */ /* 0x000fe20000000000 */
.L_x_12:
[----:B------:R-:W4:Y:S01]  /*0a90*/  SHFL.IDX PT, R0, R68, RZ, 0x1f ;  /* 0x00001fff44007589 */ /* 0x000f2200000e0000 */
[----:B------:R-:W-:Y:S01]  /*0aa0*/  NOP ;  /* 0x0000000000007918 */ /* 0x000fe20000000000 */
[----:B----4-:R-:W-:-:S13]  /*0ab0*/  ISETP.NE.AND P0, PT, R0, 0x4, PT ;  /* 0x000000040000780c */ /* 0x010fda0003f05270 */
[----:B------:R-:W-:Y:S05]  /*0ac0*/  @P0 BRA `(.L_x_13) ;  /* 0x0000000000480947 */ /* 0x000fea0003800000 */
[----:B---3--:R-:W-:Y:S01]  /*0ad0*/  UMOV UR9, 0x1e0 ;  /* 0x000001e000097882 */ /* 0x008fe20000000000 */
[----:B--2---:R-:W-:Y:S01]  /*0ae0*/  UMOV UR8, 0x400 ;  /* 0x0000040000087882 */ /* 0x004fe20000000000 */
[----:B------:R-:W-:Y:S01]  /*0af0*/  USEL UR9, UR9, 0x1a0, UP5 ;  /* 0x000001a009097887 */ /* 0x000fe2000a800000 */
        /* <DEDUP_REMOVED lines=9> */
[----:B------:R-:W2:Y:S02]  /*0b90*/  FENCE.VIEW.ASYNC.S ;  /* 0x00000000000073c6 */ /* 0x000ea40000000000 */
[----:B--2---:R4:W2:Y:S08]  /*0ba0*/  SYNCS.EXCH.64 URZ, [UR8+0x140], UR12 ;  /* 0x0001400c08ff75b2 */ /* 0x0048b00008000100 */
[----:B------:R4:W3:Y:S01]  /*0bb0*/  SYNCS.EXCH.64 URZ, [UR8+0x150], UR14 ;  /* 0x0001500e08ff75b2 */ /* 0x0008e20008000100 */
[----:B------:R4:W1:Y:S01]  /*0bc0*/  SYNCS.EXCH.64 URZ, [UR8+0x148], UR12 ;  /* 0x0001480c08ff75b2 */ /* 0x0008620008000100 */
[----:B------:R4:W1:Y:S02]  /*0bd0*/  SYNCS.EXCH.64 URZ, [UR8+0x158], UR14 ;  /* 0x0001580e08ff75b2 */ /* 0x0008640008000100 */
[----:B----4-:R-:W-:Y:S01]  /*0be0*/  NOP ;  /* 0x0000000000007918 */ /* 0x010fe20000000000 */
.L_x_13:
[----:B------:R-:W4:Y:S01]  /*0bf0*/  SHFL.IDX PT, R0, R68, RZ, 0x1f ;  /* 0x00001fff44007589 */ /* 0x000f2200000e0000 */
[----:B------:R-:W-:Y:S01]  /*0c00*/  NOP ;  /* 0x0000000000007918 */ /* 0x000fe20000000000 */
[----:B----4-:R-:W-:-:S13]  /*0c10*/  ISETP.NE.AND P0, PT, R0, 0x5, PT ;  /* 0x000000050000780c */ /* 0x010fda0003f05270 */
[----:B------:R-:W-:Y:S05]  /*0c20*/  @P0 BRA `(.L_x_14) ;  /* 0x0000000000540947 */ /* 0x000fea0003800000 */
[----:B---3--:R-:W-:Y:S01]  /*0c30*/  UMOV UR9, 0x400 ;  /* 0x0000040000097882 */ /* 0x008fe20000000000 */
[----:B--2---:R-:W-:Y:S01]  /*0c40*/  UMOV UR8, 0x1 ;  /* 0x0000000100087882 */ /* 0x004fe20000000000 */
        /* <DEDUP_REMOVED lines=13> */
[----:B------:R4:W1:Y:S01]  /*0d20*/  SYNCS.EXCH.64 URZ, [UR9+0x188], UR14 ;  /* 0x0001880e09ff75b2 */ /* 0x0008620008000100 */
[----:B------:R4:W1:Y:S01]  /*0d30*/  SYNCS.EXCH.64 URZ, [UR9+0x170], UR12 ;  /* 0x0001700c09ff75b2 */ /* 0x0008620008000100 */
[----:B------:R4:W1:Y:S01]  /*0d40*/  SYNCS.EXCH.64 URZ, [UR9+0x190], UR14 ;  /* 0x0001900e09ff75b2 */ /* 0x0008620008000100 */
[----:B------:R4:W1:Y:S01]  /*0d50*/  SYNCS.EXCH.64 URZ, [UR9+0x178], UR12 ;  /* 0x0001780c09ff75b2 */ /* 0x0008620008000100 */
[----:B------:R4:W1:Y:S02]  /*0d60*/  SYNCS.EXCH.64 URZ, [UR9+0x198], UR14 ;  /* 0x0001980e09ff75b2 */ /* 0x0008640008000100 */
[----:B----4-:R-:W-:Y:S01]  /*0d70*/  NOP ;  /* 0x0000000000007918 */ /* 0x010fe20000000000 */
.L_x_14:
[----:B------:R-:W4:Y:S01]  /*0d80*/  SHFL.IDX PT, R0, R68, RZ, 0x1f ;  /* 0x00001fff44007589 */ /* 0x000f2200000e0000 */
[----:B------:R-:W-:Y:S01]  /*0d90*/  ISETP.NE.OR P1, PT, RZ, UR10, !P1 ;  /* 0x0000000aff007c0c */ /* 0x000fe2000cf25670 */
[----:B------:R-:W-:Y:S01]  /*0da0*/  NOP ;  /* 0x0000000000007918 */ /* 0x000fe20000000000 */
[----:B----4-:R-:W-:-:S13]  /*0db0*/  ISETP.NE.AND P0, PT, R0, 0x3, PT ;  /* 0x000000030000780c */ /* 0x010fda0003f05270 */
[----:B------:R-:W-:Y:S05]  /*0dc0*/  @P0 BRA `(.L_x_15) ;  /* 0x0000000000340947 */ /* 0x000fea0003800000 */
[----:B--2---:R-:W-:Y:S01]  /*0dd0*/  UMOV UR8, 0x400 ;  /* 0x0000040000087882 */ /* 0x004fe20000000000 */
[----:B------:R-:W-:Y:S01]  /*0de0*/  UMOV UR7, 0x20 ;  /* 0x0000002000077882 */ /* 0x000fe20000000000 */
[----:B------:R-:W-:Y:S02]  /*0df0*/  ULEA UR8, UR37, UR8, 0x18 ;  /* 0x0000000825087291 */ /* 0x000fe4000f8ec0ff */
[----:B---3--:R-:W-:-:S04]  /*0e00*/  UIADD3 UR12, UPT, UPT, -UR7, 0x100000, URZ ;  /* 0x00100000070c7890 */ /* 0x008fc8000fffe1ff */
[----:B------:R-:W-:Y:S02]  /*0e10*/  USHF.L.U32 UR13, UR12, 0xb, URZ ;  /* 0x0000000b0c0d7899 */ /* 0x000fe400080006ff */
[----:B------:R-:W-:Y:S01]  /*0e20*/  USHF.L.U32 UR12, UR12, 0x1, URZ ;  /* 0x000000010c0c7899 */ /* 0x000fe200080006ff */
[----:B------:R-:W-:Y:S01]  /*0e30*/  ELECT P0, URZ, PT ;  /* 0x0000000000ff782f */ /* 0x000fe20003800000 */
[----:B------:R-:W2:Y:S10]  /*0e40*/  FENCE.VIEW.ASYNC.S ;  /* 0x00000000000073c6 */ /* 0x000eb40000000000 */
[----:B--2---:R4:W2:Y:S01]  /*0e50*/  SYNCS.EXCH.64 URZ, [UR8+0x1a0], UR12 ;  /* 0x0001a00c08ff75b2 */ /* 0x0048a20008000100 */
[----:B------:R4:W3:Y:S01]  /*0e60*/  SYNCS.EXCH.64 URZ, [UR8+0x1b0], UR12 ;  /* 0x0001b00c08ff75b2 */ /* 0x0008e20008000100 */
[----:B------:R4:W1:Y:S01]  /*0e70*/  SYNCS.EXCH.64 URZ, [UR8+0x1a8], UR12 ;  /* 0x0001a80c08ff75b2 */ /* 0x0008620008000100 */
[----:B------:R4:W1:Y:S02]  /*0e80*/  SYNCS.EXCH.64 URZ, [UR8+0x1b8], UR12 ;  /* 0x0001b80c08ff75b2 */ /* 0x0008640008000100 */
[----:B----4-:R-:W-:Y:S01]  /*0e90*/  NOP ;  /* 0x0000000000007918 */ /* 0x010fe20000000000 */
.L_x_15:
[----:B------:R-:W-:Y:S01]  /*0ea0*/  VOTEU.ALL UP1, P1 ;  /* 0x0000000000ff7886 */ /* 0x000fe20000820000 */
[----:B--2---:R-:W2:Y:S01]  /*0eb0*/  LDCU UR8, c[0x0][0x36c] ;  /* 0x00006d80ff0877ac */ /* 0x004ea20008000800 */
[----:B------:R-:W-:Y:S01]  /*0ec0*/  NOP ;  /* 0x0000000000007918 */ /* 0x000fe20000000000 */
[----:B------:R-:W-:Y:S01]  /*0ed0*/  LOP3.LUT R10, R69, 0x1f, RZ, 0xc0, !PT ;  /* 0x0000001f450a7812 */ /* 0x000fe200078ec0ff */
[----:B---3--:R-:W-:Y:S01]  /*0ee0*/  UMOV UR12, 0x20 ;  /* 0x00000020000c7882 */ /* 0x008fe20000000000 */
[----:B------:R-:W-:Y:S01]  /*0ef0*/  @!UP1 UMOV UR7, 0x400 ;  /* 0x0000040000079882 */ /* 0x000fe20000000000 */
[----:B------:R-:W-:-:S04]  /*0f00*/  @!UP1 UIADD3 UR12, UPT, UPT, -UR12, 0x100000, URZ ;  /* 0x001000000c0c9890 */ /* 0x000fc8000fffe1ff */
[----:B------:R-:W-:Y:S02]  /*0f10*/  @!UP1 USHF.L.U32 UR13, UR12, 0xb, URZ ;  /* 0x0000000b0c0d9899 */ /* 0x000fe400080006ff */
[----:B------:R-:W-:Y:S02]  /*0f20*/  @!UP1 USHF.L.U32 UR12, UR12, 0x1, URZ ;  /* 0x000000010c0c9899 */ /* 0x000fe400080006ff */
[----:B------:R-:W-:Y:S01]  /*0f30*/  @!UP1 ULEA UR7, UR37, UR7, 0x18 ;  /* 0x0000000725079291 */ /* 0x000fe2000f8ec0ff */
[----:B------:R-:W-:Y:S01]  /*0f40*/  VOTEU.ALL UP1, P1 ;  /* 0x0000000000ff7886 */ /* 0x000fe20000820000 */
[----:B------:R-:W-:Y:S01]  /*0f50*/  UISETP.NE.AND UP4, UPT, UR10, URZ, UPT ;  /* 0x000000ff0a00728c */ /* 0x000fe2000bf85270 */
[----:B------:R-:W3:Y:S09]  /*0f60*/  FENCE.VIEW.ASYNC.S ;  /* 0x00000000000073c6 */ /* 0x000ef20000000000 */
[----:B---3--:R3:W4:Y:S01]  /*0f70*/  @!UP1 SYNCS.EXCH.64 URZ, [UR7+0x1c0], UR12 ;  /* 0x0001c00c07ff95b2 */ /* 0x0087220008000100 */
[----:B--2---:R-:W-:-:S09]  /*0f80*/  UISETP.EQ.U32.AND UP1, UPT, UR8, 0x1, UPT ;  /* 0x000000010800788c */ /* 0x004fd2000bf22070 */
[----:B------:R-:W-:Y:S05]  /*0f90*/  BRA.U !UP1, `(.L_x_16) ;  /* 0x0000000109087547 */ /* 0x000fea000b800000 */
[----:B-1--4-:R-:W-:Y:S01]  /*0fa0*/  UCGABAR_ARV ;  /* 0x00000000000079c7 */ /* 0x012fe20008000000 */
[----:B------:R-:W-:Y:S05]  /*0fb0*/  BRA `(.L_x_17) ;  /* 0x0000000000047947 */ /* 0x000fea0003800000 */
.L_x_16:
[----:B-1--4-:R-:W-:Y:S01]  /*0fc0*/  NOP ;  /* 0x0000000000007918 */ /* 0x012fe20000000000 */
.L_x_17:
[----:B------:R-:W1:Y:S01]  /*0fd0*/  S2R R15, SR_CTAID.Y ;  /* 0x00000000000f7919 */ /* 0x000e620000002600 */
[----:B------:R-:W-:-:S05]  /*0fe0*/  CS2R.32 R63, SR_CgaSize ;  /* 0x00000000003f7805 */ /* 0x000fca0000008a00 */
[----:B------:R-:W-:-:S05]  /*0ff0*/  IMAD R63, R63, -0xa0, RZ ;  /* 0xffffff603f3f7824 */ /* 0x000fca00078e02ff */
[----:B---3--:R-:W-:-:S14]  /*1000*/  R2UR UR7, R63 ;  /* 0x000000003f0772ca */ /* 0x008fdc00000e0000 */
[----:B------:R-:W2:Y:S01]  /*1010*/  LDCU UR7, c[0x0][UR7+0x2b4] ;  /* 0x00005680070777ac */ /* 0x000ea20008000800 */
[----:B------:R-:W-:-:S05]  /*1020*/  CS2R.32 R0, SR_CgaSize ;  /* 0x0000000000007805 */ /* 0x000fca0000008a00 */
[----:B------:R-:W-:-:S06]  /*1030*/  IMAD R0, R0, -0xa0, RZ ;  /* 0xffffff6000007824 */ /* 0x000fcc00078e02ff */
[----:B------:R-:W3:Y:S01]  /*1040*/  LDC R0, c[0x0][R0+0x2a4] ;  /* 0x0000a90000007b82 */ /* 0x000ee20000000800 */
[----:B------:R-:W-:Y:S01]  /*1050*/  PRMT R8, RZ, 0x7610, R8 ;  /* 0x00007610ff087816 */ /* 0x000fe20000000008 */
[----:B------:R-:W4:Y:S01]  /*1060*/  S2R R9, SR_CTAID.X ;  /* 0x0000000000097919 */ /* 0x000f220000002500 */
[----:B------:R-:W-:-:S05]  /*1070*/  CS2R.32 R63, SR_CgaSize ;  /* 0x00000000003f7805 */ /* 0x000fca0000008a00 */
[----:B------:R-:W-:-:S05]  /*1080*/  IMAD R63, R63, -0xa0, RZ ;  /* 0xffffff603f3f7824 */ /* 0x000fca00078e02ff */
[----:B------:R-:W-:-:S14]  /*1090*/  R2UR UR8, R63 ;  /* 0x000000003f0872ca */ /* 0x000fdc00000e0000 */
[----:B------:R-:W3:Y:S01]  /*10a0*/  LDCU UR8, c[0x0][UR8+0x2b0] ;  /* 0x00005600080877ac */ /* 0x000ee20008000800 */
[----:B------:R-:W-:Y:S01]  /*10b0*/  UISETP.NE.AND UP2, UPT, UR10, 0x2, UPT ;  /* 0x000000020a00788c */ /* 0x000fe2000bf45270 */
[----:B------:R-:W2:Y:S01]  /*10c0*/  LDC R11, c[0x0][0xb24] ;  /* 0x0002c900ff0b7b82 */ /* 0x000ea20000000800 */
[----:B------:R-:W-:-:S05]  /*10d0*/  CS2R.32 R2, SR_CgaSize ;  /* 0x0000000000027805 */ /* 0x000fca0000008a00 */
[----:B------:R-:W-:-:S06]  /*10e0*/  IMAD R2, R2, -0xa0, RZ ;  /* 0xffffff6002027824 */ /* 0x000fcc00078e02ff */
[----:B------:R-:W3:Y:S08]  /*10f0*/  LDC R2, c[0x0][R2+0x2a0] ;  /* 0x0000a80002027b82 */ /* 0x000ef00000000800 */
[----:B------:R-:W3:Y:S01]  /*1100*/  LDC R26, c[0x0][0xb24] ;  /* 0x0002c900ff1a7b82 */ /* 0x000ee20000000800 */
[----:B-1----:R-:W-:-:S07]  /*1110*/  I2FP.F32.U32 R62, R15 ;  /* 0x0000000f003e7245 */ /* 0x002fce0000201000 */
[----:B------:R-:W1:Y:S01]  /*1120*/  S2UR UR36, SR_CTAID.Z ;  /* 0x00000000002479c3 */ /* 0x000e620000002700 */
[----:B--2---:R-:W-:Y:S01]  /*1130*/  ISETP.GE.AND P0, PT, R11, 0x1, PT ;  /* 0x000000010b00780c */ /* 0x004fe20003f06270 */
[----:B----4-:R-:W-:Y:S01]  /*1140*/  IMAD.MOV.U32 R14, RZ, RZ, R9 ;  /* 0x000000ffff0e7224 */ /* 0x010fe200078e0009 */
[----:B------:R-:W-:Y:S01]  /*1150*/  I2FP.F32.U32 R63, R9 ;  /* 0x00000009003f7245 */ /* 0x000fe20000201000 */
[----:B------:R-:W-:Y:S01]  /*1160*/  FMUL R62, R62, UR7 ;  /* 0x000000073e3e7c20 */ /* 0x000fe20008400000 */
[----:B------:R-:W2:Y:S03]  /*1170*/  LDCU UR7, c[0x0][0xb30] ;  /* 0x00016600ff0777ac */ /* 0x000ea60008000800 */
[----:B---3--:R-:W-:Y:S02]  /*1180*/  FMUL R63, R63, UR8 ;  /* 0x000000083f3f7c20 */ /* 0x008fe40008400000 */
[----:B------:R-:W3:Y:S08]  /*1190*/  F2I.U32.TRUNC.NTZ R62, R62 ;  /* 0x0000003e003e7305 */ /* 0x000ef0000020f000 */
[----:B------:R-:W4:Y:S01]  /*11a0*/  F2I.U32.TRUNC.NTZ R63, R63 ;  /* 0x0000003f003f7305 */ /* 0x000f22000020f000 */
[----:B--2---:R-:W-:Y:S01]  /*11b0*/  UISETP.NE.AND UP3, UPT, UR7, 0x1, UPT ;  /* 0x000000010700788c */ /* 0x004fe2000bf65270 */
[----:B---3--:R-:W-:-:S05]  /*11c0*/  IADD3 R62, PT, PT, -R62, RZ, RZ ;  /* 0x000000ff3e3e7210 */ /* 0x008fca0007ffe1ff */
[----:B------:R-:W-:Y:S01]  /*11d0*/  IMAD R62, R0, R62, R15 ;  /* 0x0000003e003e7224 */ /* 0x000fe200078e020f */
[----:B------:R-:W-:Y:S01]  /*11e0*/  PRMT R0, RZ, 0x7610, R0 ;  /* 0x00007610ff007816 */ /* 0x000fe20000000000 */
[----:B----4-:R-:W-:-:S04]  /*11f0*/  IMAD.MOV R63, RZ, RZ, -R63 ;  /* 0x000000ffff3f7224 */ /* 0x010fc800078e0a3f */
[----:B------:R-:W-:Y:S01]  /*1200*/  IMAD R63, R2, R63, R9 ;  /* 0x0000003f023f7224 */ /* 0x000fe200078e0209 */
[----:B-1----:R-:W-:Y:S06]  /*1210*/  BRA.U UP4, `(.L_x_18) ;  /* 0x0000000104247547 */ /* 0x002fec000b800000 */
[----:B------:R-:W-:Y:S01]  /*1220*/  ISETP.NE.AND P1, PT, R62, RZ, PT ;  /* 0x000000ff3e00720c */ /* 0x000fe20003f25270 */
[----:B------:R-:W-:Y:S01]  /*1230*/  IMAD.MOV.U32 R0, RZ, RZ, 0x3 ;  /* 0x00000003ff007424 */ /* 0x000fe200078e00ff */
[C---:B------:R-:W-:Y:S02]  /*1240*/  LOP3.LUT R2, R63.reuse, 0xfffffffe, RZ, 0xc0, !PT ;  /* 0xfffffffe3f027812 */ /* 0x040fe400078ec0ff */
[----:B------:R-:W-:Y:S02]  /*1250*/  ISETP.LT.U32.OR P1, PT, R63, 0x2, !P1 ;  /* 0x000000023f00780c */ /* 0x000fe40004f21470 */
[----:B------:R-:W-:Y:S02]  /*1260*/  SHF.L.U32 R0, R0, R2, RZ ;  /* 0x0000000200007219 */ /* 0x000fe400000006ff */
[----:B------:R-:W-:Y:S02]  /*1270*/  SEL R4, RZ, 0x1, !P1 ;  /* 0x00000001ff047807 */ /* 0x000fe40004800000 */
[----:B------:R-:W-:-:S05]  /*1280*/  SEL R3, RZ, 0x2, !P1 ;  /* 0x00000002ff037807 */ /* 0x000fca0004800000 */
[----:B------:R-:W-:-:S05]  /*1290*/  IMAD.IADD R3, R4, 0x1, R3 ;  /* 0x0000000104037824 */ /* 0x000fca00078e0203 */
[----:B------:R-:W-:Y:S02]  /*12a0*/  PRMT R8, R3, 0x7610, R8 ;  /* 0x0000761003087816 */ /* 0x000fe40000000008 */
.L_x_18:
[----:B------:R-:W-:Y:S05]  /*12b0*/  @!P0 BRA `(.L_x_19) ;  /* 0x0000000000b88947 */ /* 0x000fea0003800000 */
[----:B------:R-:W1:Y:S01]  /*12c0*/  LDC.64 R4, c[0x0][0xb18] ;  /* 0x0002c600ff047b82 */ /* 0x000e620000000a00 */
[----:B------:R-:W-:-:S07]  /*12d0*/  ISETP.NE.AND P0, PT, R11, 0x1, PT ;  /* 0x000000010b00780c */ /* 0x000fce0003f05270 */
[----:B------:R-:W2:Y:S08]  /*12e0*/  LDC R14, c[0x0][0xb0c] ;  /* 0x0002c300ff0e7b82 */ /* 0x000eb00000000800 */
[----:B------:R-:W3:Y:S08]  /*12f0*/  LDC R16, c[0x0][0x370] ;  /* 0x0000dc00ff107b82 */ /* 0x000ef00000000800 */
[----:B------:R-:W4:Y:S01]  /*1300*/  LDC R13, c[0x0][0x374] ;  /* 0x0000dd00ff0d7b82 */ /* 0x000f220000000800 */
[----:B-1----:R-:W-:-:S07]  /*1310*/  ISETP.NE.AND P1, PT, R4, 0x1, PT ;  /* 0x000000010400780c */ /* 0x002fce0003f25270 */
[----:B------:R-:W3:Y:S01]  /*1320*/  LDC.64 R6, c[0x0][0xb10] ;  /* 0x0002c400ff067b82 */ /* 0x000ee20000000a00 */
[----:B--2---:R-:W-:-:S07]  /*1330*/  ISETP.NE.AND P2, PT, R14, 0x1, PT ;  /* 0x000000010e00780c */ /* 0x004fce0003f45270 */
[----:B------:R-:W1:Y:S08]  /*1340*/  LDC R12, c[0x0][0xb20] ;  /* 0x0002c800ff0c7b82 */ /* 0x000e700000000800 */
[----:B------:R-:W2:Y:S01]  /*1350*/  LDC.64 R2, c[0x0][0xb28] ;  /* 0x0002ca00ff027b82 */ /* 0x000ea20000000a00 */
[----:B----4-:R-:W-:-:S04]  /*1360*/  IMAD.HI.U32 R17, R13, R5, RZ ;  /* 0x000000050d117227 */ /* 0x010fc800078e00ff */
[----:B------:R-:W-:-:S04]  /*1370*/  IMAD.HI.U32 R5, R15, R5, RZ ;  /* 0x000000050f057227 */ /* 0x000fc800078e00ff */
[----:B---3--:R-:W-:-:S05]  /*1380*/  IMAD.HI.U32 R18, R16, R6, RZ ;  /* 0x0000000610127227 */ /* 0x008fca00078e00ff */
[-C--:B------:R-:W-:Y:S01]  /*1390*/  @P2 SHF.R.U32.HI R16, RZ, R7.reuse, R18 ;  /* 0x00000007ff102219 */ /* 0x080fe20000011612 */
[----:B------:R-:W-:Y:S01]  /*13a0*/  IMAD.HI.U32 R18, R9, R6, RZ ;  /* 0x0000000609127227 */ /* 0x000fe200078e00ff */
[-C--:B-1----:R-:W-:Y:S02]  /*13b0*/  @P1 SHF.R.U32.HI R13, RZ, R12.reuse, R17 ;  /* 0x0000000cff0d1219 */ /* 0x082fe40000011611 */
[----:B------:R-:W-:Y:S02]  /*13c0*/  SHF.R.U32.HI R5, RZ, R12, R5 ;  /* 0x0000000cff057219 */ /* 0x000fe40000011605 */
[----:B------:R-:W-:Y:S02]  /*13d0*/  SHF.R.U32.HI R18, RZ, R7, R18 ;  /* 0x00000007ff127219 */ /* 0x000fe40000011612 */
[----:B------:R-:W-:Y:S01]  /*13e0*/  SEL R5, R15, R5, !P1 ;  /* 0x000000050f057207 */ /* 0x000fe20004800000 */
[----:B--2---:R-:W-:Y:S01]  /*13f0*/  IMAD.HI.U32 R17, R13, R2, RZ ;  /* 0x000000020d117227 */ /* 0x004fe200078e00ff */
[----:B------:R-:W-:-:S03]  /*1400*/  SEL R18, R9, R18, !P2 ;  /* 0x0000001209127207 */ /* 0x000fc60005000000 */
[----:B------:R-:W-:Y:S01]  /*1410*/  IMAD.HI.U32 R6, R16, R2, RZ ;  /* 0x0000000210067227 */ /* 0x000fe200078e00ff */
[----:B------:R-:W-:-:S04]  /*1420*/  @P0 SHF.R.U32.HI R13, RZ, R3, R17 ;  /* 0x00000003ff0d0219 */ /* 0x000fc80000011611 */
[----:B------:R-:W-:Y:S01]  /*1430*/  @P0 SHF.R.U32.HI R16, RZ, R3, R6 ;  /* 0x00000003ff100219 */ /* 0x000fe20000011606 */
[----:B------:R-:W-:-:S04]  /*1440*/  IMAD R13, R13, R11, RZ ;  /* 0x0000000b0d0d7224 */ /* 0x000fc800078e02ff */
[----:B------:R-:W-:Y:S01]  /*1450*/  IMAD R6, R16, R11, RZ ;  /* 0x0000000b10067224 */ /* 0x000fe200078e02ff */
[----:B------:R-:W-:-:S04]  /*1460*/  ISETP.GE.AND P1, PT, R5, R13, PT ;  /* 0x0000000d0500720c */ /* 0x000fc80003f26270 */
[----:B------:R-:W-:Y:S01]  /*1470*/  ISETP.GE.OR P1, PT, R18, R6, P1 ;  /* 0x000000061200720c */ /* 0x000fe20000f26670 */
[----:B------:R-:W-:-:S05]  /*1480*/  IMAD.HI.U32 R6, R5, R2, RZ ;  /* 0x0000000205067227 */ /* 0x000fca00078e00ff */
[----:B------:R-:W-:-:S04]  /*1490*/  SHF.R.U32.HI R6, RZ, R3, R6 ;  /* 0x00000003ff067219 */ /* 0x000fc80000011606 */
[----:B------:R-:W-:-:S03]  /*14a0*/  SEL R6, R5, R6, !P0 ;  /* 0x0000000605067207 */ /* 0x000fc60004000000 */
[----:B------:R-:W-:Y:S01]  /*14b0*/  @!P1 IMAD.HI.U32 R7, R18, R2, RZ ;  /* 0x0000000212079227 */ /* 0x000fe200078e00ff */
[----:B------:R-:W-:-:S04]  /*14c0*/  IADD3 R2, PT, PT, -R6, RZ, RZ ;  /* 0x000000ff06027210 */ /* 0x000fc80007ffe1ff */
[----:B------:R-:W-:Y:S01]  /*14d0*/  @!P1 SHF.R.U32.HI R3, RZ, R3, R7 ;  /* 0x00000003ff039219 */ /* 0x000fe20000011607 */
[----:B------:R-:W-:Y:S01]  /*14e0*/  IMAD R2, R11, R2, R5 ;  /* 0x000000020b027224 */ /* 0x000fe200078e0205 */
[----:B------:R-:W-:Y:S02]  /*14f0*/  IADD3 R7, PT, PT, -R5, RZ, RZ ;  /* 0x000000ff05077210 */ /* 0x000fe40007ffe1ff */
[----:B------:R-:W-:-:S03]  /*1500*/  @!P1 SEL R3, R18, R3, !P0 ;  /* 0x0000000312039207 */ /* 0x000fc60004000000 */
[----:B------:R-:W-:Y:S02]  /*1510*/  IMAD R7, R4, R7, R15 ;  /* 0x0000000704077224 */ /* 0x000fe400078e020f */
[--C-:B------:R-:W-:Y:S02]  /*1520*/  @!P1 IMAD.IADD R6, R6, 0x1, -R3.reuse ;  /* 0x0000000106069824 */ /* 0x100fe400078e0a03 */
[----:B------:R-:W-:Y:S01]  /*1530*/  @!P1 IMAD R3, R2, R16, R3 ;  /* 0x0000001002039224 */ /* 0x000fe200078e0203 */
[----:B------:R-:W-:Y:S01]  /*1540*/  IADD3 R2, PT, PT, -R18, RZ, RZ ;  /* 0x000000ff12027210 */ /* 0x000fe20007ffe1ff */
[----:B------:R-:W-:Y:S02]  /*1550*/  @!P1 IMAD R5, R6, R11, R18 ;  /* 0x0000000b06059224 */ /* 0x000fe400078e0212 */
[----:B------:R-:W-:Y:S02]  /*1560*/  @!P1 IMAD.MOV.U32 R18, RZ, RZ, R3 ;  /* 0x000000ffff129224 */ /* 0x000fe400078e0003 */
[----:B------:R-:W-:-:S02]  /*1570*/  IMAD R2, R14, R2, R9 ;  /* 0x000000020e027224 */ /* 0x000fc400078e0209 */
[----:B------:R-:W-:Y:S02]  /*1580*/  IMAD R15, R5, R4, R7 ;  /* 0x00000004050f7224 */ /* 0x000fe400078e0207 */
[----:B------:R-:W-:Y:S02]  /*1590*/  IMAD R14, R18, R14, R2 ;  /* 0x0000000e120e7224 */ /* 0x000fe400078e0202 */
.L_x_19:
[----:B------:R-:W-:Y:S05]  /*15a0*/  BRA.U UP3, `(.L_x_20) ;  /* 0x0000000103407547 */ /* 0x000fea000b800000 */
[----:B------:R-:W1:Y:S08]  /*15b0*/  LDC.64 R4, c[0x0][0xb10] ;  /* 0x0002c400ff047b82 */ /* 0x000e700000000a00 */
[----:B------:R-:W2:Y:S08]  /*15c0*/  LDC.64 R2, c[0x0][0xb18] ;  /* 0x0002c600ff027b82 */ /* 0x000eb00000000a00 */
[----:B------:R-:W3:Y:S08]  /*15d0*/  LDC R6, c[0x0][0xb20] ;  /* 0x0002c800ff067b82 */ /* 0x000ef00000000800 */
[----:B------:R-:W4:Y:S01]  /*15e0*/  LDC R7, c[0x0][0xb0c] ;  /* 0x0002c300ff077b82 */ /* 0x000f220000000800 */
[----:B-1----:R-:W-:-:S05]  /*15f0*/  IMAD.HI.U32 R4, R14, R4, RZ ;  /* 0x000000040e047227 */ /* 0x002fca00078e00ff */
[----:B------:R-:W-:Y:S01]  /*1600*/  SHF.R.U32.HI R4, RZ, R5, R4 ;  /* 0x00000005ff047219 */ /* 0x000fe20000011604 */
[----:B--2---:R-:W-:Y:S01]  /*1610*/  IMAD.HI.U32 R3, R15, R3, RZ ;  /* 0x000000030f037227 */ /* 0x004fe200078e00ff */
[----:B------:R-:W-:-:S04]  /*1620*/  ISETP.NE.AND P0, PT, R2, 0x1, PT ;  /* 0x000000010200780c */ /* 0x000fc80003f05270 */
[----:B---3--:R-:W-:-:S04]  /*1630*/  SHF.R.U32.HI R3, RZ, R6, R3 ;  /* 0x00000006ff037219 */ /* 0x008fc80000011603 */
[----:B------:R-:W-:Y:S02]  /*1640*/  SEL R3, R15, R3, !P0 ;  /* 0x000000030f037207 */ /* 0x000fe40004000000 */
[----:B----4-:R-:W-:-:S04]  /*1650*/  ISETP.NE.AND P1, PT, R7, 0x1, PT ;  /* 0x000000010700780c */ /* 0x010fc80003f25270 */
[----:B------:R-:W-:-:S05]  /*1660*/  SEL R5, R14, R4, !P1 ;  /* 0x000000040e057207 */ /* 0x000fca0004800000 */
[----:B------:R-:W-:Y:S02]  /*1670*/  IMAD.IADD R4, R3, 0x1, -R5 ;  /* 0x0000000103047824 */ /* 0x000fe400078e0a05 */
[----:B------:R-:W-:Y:S02]  /*1680*/  IMAD.IADD R3, R5, 0x1, -R3 ;  /* 0x0000000105037824 */ /* 0x000fe400078e0a03 */
[----:B------:R-:W-:Y:S02]  /*1690*/  IMAD R14, R4, R7, R14 ;  /* 0x00000007040e7224 */ /* 0x000fe400078e020e */
[----:B------:R-:W-:Y:S02]  /*16a0*/  IMAD R15, R3, R2, R15 ;  /* 0x00000002030f7224 */ /* 0x000fe400078e020f */
.L_x_20:
[----:B------:R-:W-:Y:S05]  /*16b0*/  BRA.U !UP1, `(.L_x_21) ;  /* 0x00000001090c7547 */ /* 0x000fea000b800000 */
[----:B------:R-:W-:Y:S01]  /*16c0*/  UCGABAR_WAIT ;  /* 0x0000000000007dc7 */ /* 0x000fe20008000000 */
[----:B------:R-:W-:Y:S01]  /*16d0*/  CCTL.IVALL ;  /* 0x00000000ff00798f */ /* 0x000fe20002000000 */
[----:B------:R-:W-:Y:S05]  /*16e0*/  BRA `(.L_x_22) ;  /* 0x0000000000047947 */ /* 0x000fea0003800000 */
.L_x_21:
[----:B------:R-:W-:Y:S06]  /*16f0*/  BAR.SYNC.DEFER_BLOCKING 0x0 ;  /* 0x0000000000007b1d */ /* 0x000fec0000010000 */
.L_x_22:
[----:B------:R-:W-:Y:S05]  /*1700*/  BRA.U UP2, `(.L_x_23) ;  /* 0x0000001902647547 */ /* 0x000fea000b800000 */
[----:B------:R-:W1:Y:S01]  /*1710*/  LDCU UR4, c[0x0][0x38c] ;  /* 0x00007180ff0477ac */ /* 0x000e620008000800 */
[----:B------:R-:W2:Y:S01]  /*1720*/  LDC R8, c[0x0][0x370] ;  /* 0x0000dc00ff087b82 */ /* 0x000ea20000000800 */
[C---:B------:R-:W-:Y:S01]  /*1730*/  IMAD.SHL.U32 R19, R9.reuse, 0x20, RZ ;  /* 0x0000002009137824 */ /* 0x040fe200078e00ff */
[----:B------:R-:W-:Y:S01]  /*1740*/  PLOP3.LUT P1, PT, PT, PT, UP5, 0x80, 0x8 ;  /* 0x000000000008781c */ /* 0x000fe20003f2f058 */
[----:B------:R-:W-:Y:S01]  /*1750*/  UISETP.NE.AND UP1, UPT, UR10, URZ, UPT ;  /* 0x000000ff0a00728c */ /* 0x000fe2000bf25270 */
[----:B------:R-:W-:Y:S01]  /*1760*/  ISETP.NE.AND P4, PT, R10, RZ, P5 ;  /* 0x000000ff0a00720c */ /* 0x000fe20002f85270 */
[----:B------:R-:W-:Y:S01]  /*1770*/  IMAD.SHL.U32 R18, R9, 0x40, RZ ;  /* 0x0000004009127824 */ /* 0x000fe200078e00ff */
[----:B------:R-:W-:Y:S01]  /*1780*/  PLOP3.LUT P1, PT, P1, PT, PT, 0x8, 0x80 ;  /* 0x000000000080781c */ /* 0x000fe20000f2e170 */
[----:B------:R-:W-:Y:S01]  /*1790*/  IMAD.MOV.U32 R17, RZ, RZ, 0x1 ;  /* 0x00000001ff117424 */ /* 0x000fe200078e00ff */
[----:B------:R-:W3:Y:S01]  /*17a0*/  LDC R0, c[0x0][0x374] ;  /* 0x0000dd00ff007b82 */ /* 0x000ee20000000800 */
[----:B------:R-:W-:Y:S01]  /*17b0*/  IMAD.MOV.U32 R16, RZ, RZ, RZ ;  /* 0x000000ffff107224 */ /* 0x000fe200078e00ff */
[----:B------:R-:W-:Y:S01]  /*17c0*/  CS2R R12, SRZ ;  /* 0x00000000000c7805 */ /* 0x000fe2000001ff00 */
[----:B------:R-:W-:Y:S01]  /*17d0*/  IMAD.MOV.U32 R11, RZ, RZ, 0x1 ;  /* 0x00000001ff0b7424 */ /* 0x000fe200078e00ff */
[----:B------:R-:W-:Y:S01]  /*17e0*/  LOP3.LUT R19, R19, 0x20, RZ, 0xc0, !PT ;  /* 0x0000002013137812 */ /* 0x000fe200078ec0ff */
[----:B------:R-:W4:Y:S01]  /*17f0*/  LDCU.64 UR14, c[0x0][0x348] ;  /* 0x00006900ff0e77ac */ /* 0x000f220008000a00 */
[----:B-1----:R-:W-:-:S02]  /*1800*/  UIADD3 UR5, UPT, UPT, UR4, 0x1f, URZ ;  /* 0x0000001f04057890 */ /* 0x002fc4000fffe0ff */
[----:B------:R-:W-:Y:S02]  /*1810*/  USEL UR22, UR6, 0x2, UP1 ;  /* 0x0000000206167887 */ /* 0x000fe40008800000 */
[----:B------:R-:W-:Y:S01]  /*1820*/  USHF.R.S32.HI UR7, URZ, 0x1f, UR5 ;  /* 0x0000001fff077899 */ /* 0x000fe20008011405 */
[----:B------:R-:W-:-:S03]  /*1830*/  UMOV UR23, URZ ;  /* 0x000000ff00177c82 */ /* 0x000fc60008000000 */
[----:B------:R-:W-:Y:S02]  /*1840*/  ULEA.HI UR7, UR7, UR5, URZ, 0x5 ;  /* 0x0000000507077291 */ /* 0x000fe4000f8f28ff */
[----:B------:R-:W-:Y:S02]  /*1850*/  UIADD3 UR5, UPT, UPT, UR4, -0x1, URZ ;  /* 0xffffffff04057890 */ /* 0x000fe4000fffe0ff */
[----:B------:R-:W-:Y:S02]  /*1860*/  USHF.R.S32.HI UR7, URZ, 0x5, UR7 ;  /* 0x00000005ff077899 */ /* 0x000fe40008011407 */
[----:B------:R-:W-:Y:S02]  /*1870*/  UISETP.GE.U32.AND UP2, UPT, UR5, -0x3f, UPT ;  /* 0xffffffc10500788c */ /* 0x000fe4000bf46070 */
[----:B------:R-:W-:Y:S02]  /*1880*/  UISETP.LT.U32.AND UP0, UPT, UR7, 0x10, UPT ;  /* 0x000000100700788c */ /* 0x000fe4000bf01070 */
[----:B------:R-:W-:-:S02]  /*1890*/  UIADD3 UR4, UPT, UPT, UR4, 0x3e, URZ ;  /* 0x0000003e04047890 */ /* 0x000fc4000fffe0ff */
[----:B------:R-:W-:-:S04]  /*18a0*/  USEL UR5, UR7, 0x10, UP0 ;  /* 0x0000001007057887 */ /* 0x000fc80008000000 */
[----:B------:R-:W-:Y:S02]  /*18b0*/  UIADD3 UR21, UPT, UPT, UR5, -0x1, URZ ;  /* 0xffffffff05157890 */ /* 0x000fe4000fffe0ff */
[----:B------:R-:W-:Y:S02]  /*18c0*/  @UP2 UIADD3 UR21, UPT, UPT, UR5, URZ, URZ ;  /* 0x000000ff05152290 */ /* 0x000fe4000fffe0ff */
[----:B------:R-:W-:Y:S02]  /*18d0*/  UIADD3 UR24, UPT, UPT, UR7, -UR5, URZ ;  /* 0x8000000507187290 */ /* 0x000fe4000fffe0ff */
[----:B------:R-:W-:Y:S02]  /*18e0*/  UIADD3 UR13, UPT, UPT, UR21, 0x1, URZ ;  /* 0x00000001150d7890 */ /* 0x000fe4000fffe0ff */
[----:B--2-4-:R-:W-:-:S12]  /*18f0*/  UIADD3 UR21, UPT, UPT, -UR21, URZ, URZ ;  /* 0x000000ff15157290 */ /* 0x014fd8000fffe1ff */
.L_x_43:
[----:B------:R-:W-:Y:S01]  /*1900*/  UISETP.NE.AND UP0, UPT, UR37, URZ, UPT ;  /* 0x000000ff2500728c */ /* 0x000fe2000bf05270 */
[----:B------:R-:W1:Y:S08]  /*1910*/  S2UR UR37, SR_CgaCtaId ;  /* 0x00000000002579c3 */ /* 0x000e700000008800 */
[----:B------:R-:W-:Y:S05]  /*1920*/  BRA.U UP0, `(.L_x_24) ;  /* 0x0000000100347547 */ /* 0x000fea000b800000 */
[----:B------:R-:W2:Y:S01]  /*1930*/  S2R R2, SR_CgaCtaId ;  /* 0x0000000000027919 */ /* 0x000ea20000008800 */
[----:B------:R-:W-:-:S04]  /*1940*/  MOV R3, 0x400 ;  /* 0x0000040000037802 */ /* 0x000fc80000000f00 */
[----:B--2---:R-:W-:Y:S02]  /*1950*/  LEA R2, R2, R3, 0x18 ;  /* 0x0000000302027211 */ /* 0x004fe400078ec0ff */
[----:B------:R-:W-:-:S03]  /*1960*/  SHF.L.U32 R3, R11, 0x1f, RZ ;  /* 0x0000001f0b037819 */ /* 0x000fc600000006ff */
[----:B------:R-:W-:-:S04]  /*1970*/  IMAD R2, R12, 0x8, R2 ;  /* 0x000000080c027824 */ /* 0x000fc800078e0202 */
[----:B------:R-:W2:Y:S02]  /*1980*/  SYNCS.PHASECHK.TRANS64.TRYWAIT P0, [R2+URZ+0x1b0], R3 ;  /* 0x0001b003020075a7 */ /* 0x000ea400080011ff */
[----:B--2---:R-:W-:Y:S05]  /*1990*/  @!P0 BRA `(.L_x_25) ;  /* 0x0000006000b48947 */ /* 0x004fea0003800000 */
.L_x_146:
[----:B------:R-:W-:Y:S01]  /*19a0*/  VIADD R12, R12, 0x1 ;  /* 0x000000010c0c7836 */ /* 0x000fe20000000000 */
[----:B------:R2:W-:Y:S04]  /*19b0*/  SYNCS.ARRIVE.TRANS64.A1T0 RZ, [R2+URZ+0x1a0], RZ ;  /* 0x0001a0ff02ff79a7 */ /* 0x0005e800081000ff */
[----:B------:R-:W-:-:S04]  /*19c0*/  ISETP.NE.AND P0, PT, R12, 0x2, PT ;  /* 0x000000020c00780c */ /* 0x000fc80003f05270 */
[----:B------:R-:W-:Y:S02]  /*19d0*/  SEL R12, R12, RZ, P0 ;  /* 0x000000ff0c0c7207 */ /* 0x000fe40000000000 */
[----:B--2---:R-:W-:-:S04]  /*19e0*/  SEL R2, RZ, 0x1, P0 ;  /* 0x00000001ff027807 */ /* 0x004fc80000000000 */
[----:B------:R-:W-:-:S07]  /*19f0*/  LOP3.LUT R11, R11, R2, RZ, 0x3c, !PT ;  /* 0x000000020b0b7212 */ /* 0x000fce00078e3cff */
.L_x_24:
[----:B------:R-:W-:Y:S01]  /*1a00*/  UMOV UR6, 0x400 ;  /* 0x0000040000067882 */ /* 0x000fe20000000000 */
[----:B------:R-:W-:Y:S01]  /*1a10*/  SHF.L.U32 R2, R17, 0x1f, RZ ;  /* 0x0000001f11027819 */ /* 0x000fe200000006ff */
[----:B-1----:R-:W-:Y:S01]  /*1a20*/  ULEA UR6, UR37, UR6, 0x18 ;  /* 0x0000000625067291 */ /* 0x002fe2000f8ec0ff */
[----:B------:R-:W-:Y:S01]  /*1a30*/  R2UR UR35, R18 ;  /* 0x00000000122372ca */ /* 0x000fe200000e0000 */
[----:B------:R-:W-:Y:S01]  /*1a40*/  UISETP.GE.U32.AND UP0, UPT, UR4, 0x3f, UPT ;  /* 0x0000003f0400788c */ /* 0x000fe2000bf06070 */
[----:B------:R-:W-:Y:S01]  /*1a50*/  R2UR UR11, R19 ;  /* 0x00000000130b72ca */ /* 0x000fe200000e0000 */
[----:B------:R-:W-:Y:S01]  /*1a60*/  ULEA UR8, UR23, UR6, 0x3 ;  /* 0x0000000617087291 */ /* 0x000fe2000f8e18ff */
[----:B------:R-:W-:-:S08]  /*1a70*/  UMOV UR25, URZ ;  /* 0x000000ff00197c82 */ /* 0x000fd00008000000 */
[----:B------:R1:W2:Y:S01]  /*1a80*/  SYNCS.PHASECHK.TRANS64.TRYWAIT P0, [UR8+0x80], R2 ;  /* 0x00008002ff0075a7 */ /* 0x0002a20008001108 */
[----:B------:R-:W-:-:S13]  /*1a90*/  R2UR UR8, R15 ;  /* 0x000000000f0872ca */ /* 0x000fda00000e0000 */
[----:B------:R-:W-:Y:S01]  /*1aa0*/  ULEA UR11, UR8, UR11, 0x6 ;  /* 0x0000000b080b7291 */ /* 0x000fe2000f8e30ff */
[----:B-1----:R-:W-:-:S05]  /*1ab0*/  LEA.HI R2, R14, R14, RZ, 0x1 ;  /* 0x0000000e0e027211 */ /* 0x002fca00078f08ff */
[----:B------:R-:W-:-:S05]  /*1ac0*/  IMAD.SHL.U32 R2, R2, 0x40, RZ ;  /* 0x0000004002027824 */ /* 0x000fca00078e00ff */
[----:B------:R-:W-:-:S04]  /*1ad0*/  LOP3.LUT R2, R2, 0xffffff80, RZ, 0xc0, !PT ;  /* 0xffffff8002027812 */ /* 0x000fc800078ec0ff */
[----:B------:R-:W-:-:S13]  /*1ae0*/  R2UR UR9, R2 ;  /* 0x00000000020972ca */ /* 0x000fda00000e0000 */
[----:B------:R-:W-:Y:S01]  /*1af0*/  ULOP3.LUT UR35, UR9, 0x40, UR35, 0xf8, !UPT ;  /* 0x0000004009237892 */ /* 0x000fe2000f8ef823 */
[----:B------:R-:W-:Y:S11]  /*1b00*/  BRA.U !UP0, `(.L_x_26) ;  /* 0x0000000108c07547 */ /* 0x000ff6000b800000 */
[----:B------:R-:W-:Y:S01]  /*1b10*/  UMOV UR16, UR21 ;  /* 0x0000001500107c82 */ /* 0x000fe20008000000 */
[----:B------:R-:W-:Y:S01]  /*1b20*/  UMOV UR17, UR23 ;  /* 0x0000001700117c82 */ /* 0x000fe20008000000 */
[----:B------:R-:W-:-:S05]  /*1b30*/  UMOV UR34, URZ ;  /* 0x000000ff00227c82 */ /* 0x000fca0008000000 */
.L_x_32:
[----:B------:R-:W-:Y:S01]  /*1b40*/  ULEA UR33, UR17, UR6, 0x3 ;  /* 0x0000000611217291 */ /* 0x000fe2000f8e18ff */
[----:B------:R-:W-:Y:S01]  /*1b50*/  @P5 MOV R3, 0x6000 ;  /* 0x0000600000035802 */ /* 0x000fe20000000f00 */
[----:B-12-4-:R-:W-:Y:S10]  /*1b60*/  @P0 BRA `(.L_x_27) ;  /* 0x00000000000c0947 */ /* 0x016ff40003800000 */
[----:B------:R-:W-:-:S04]  /*1b70*/  SHF.L.U32 R4, R17, 0x1f, RZ ;  /* 0x0000001f11047819 */ /* 0x000fc800000006ff */
[----:B------:R-:W1:Y:S02]  /*1b80*/  SYNCS.PHASECHK.TRANS64.TRYWAIT P0, [UR33+0x80], R4 ;  /* 0x00008004ff0075a7 */ /* 0x000e640008001121 */
[----:B-1----:R-:W-:Y:S05]  /*1b90*/  @!P0 BRA `(.L_x_28) ;  /* 0x0000006000488947 */ /* 0x002fea0003800000 */
.L_x_27:
[----:B------:R2:W-:Y:S01]  /*1ba0*/  @P5 SYNCS.ARRIVE.TRANS64 RZ, [UR33], R3 ;  /* 0x00000003ffff59a7 */ /* 0x0005e20008000021 */
[----:B------:R-:W-:Y:S02]  /*1bb0*/  ULOP3.LUT UR8, UR22, 0x2, URZ, 0xfc, !UPT ;  /* 0x0000000216087892 */ /* 0x000fe4000f8efcff */
[----:B------:R-:W-:Y:S02]  /*1bc0*/  UIADD3 UR16, UPT, UPT, UR16, 0x1, URZ ;  /* 0x0000000110107890 */ /* 0x000fe4000fffe0ff */
[----:B------:R-:W-:Y:S02]  /*1bd0*/  UISETP.NE.AND UP0, UPT, UR8, 0x2, UPT ;  /* 0x000000020800788c */ /* 0x000fe4000bf05270 */
[----:B------:R-:W-:-:S07]  /*1be0*/  UISETP.NE.AND UP2, UPT, UR16, 0x1, UPT ;  /* 0x000000011000788c */ /* 0x000fce000bf45270 */
[----:B------:R-:W-:Y:S05]  /*1bf0*/  BRA.U UP0, `(.L_x_29) ;  /* 0x0000000100047547 */ /* 0x000fea000b800000 */
[----:B------:R-:W-:Y:S05]  /*1c00*/  BPT.TRAP 0x1 ;  /* 0x000000040000795c */ /* 0x000fea0000300000 */
.L_x_29:
[----:B------:R-:W-:Y:S04]  /*1c10*/  BSSY.RECONVERGENT B0, `(.L_x_30) ;  /* 0x0000003000007945 */ /* 0x000fe80003800200 */
[----:B------:R-:W-:Y:S05]  /*1c20*/  @!P4 BRA `(.L_x_31) ;  /* 0x000000000004c947 */ /* 0x000fea0003800000 */
[----:B------:R-:W-:Y:S05]  /*1c30*/  BPT.TRAP 0x1 ;  /* 0x000000040000795c */ /* 0x000fea0000300000 */
.L_x_31:
[----:B------:R-:W-:Y:S05]  /*1c40*/  BSYNC.RECONVERGENT B0 ;  /* 0x0000000000007941 */ /* 0x000fea0003800200 */
.L_x_30:
[----:B------:R-:W-:Y:S02]  /*1c50*/  UIADD3 UR23, UPT, UPT, UR17, 0x1, URZ ;  /* 0x0000000111177890 */ /* 0x000fe4000fffe0ff */
[----:B------:R-:W-:Y:S02]  /*1c60*/  ULEA UR32, UR17, UR6, 0xd ;  /* 0x0000000611207291 */ /* 0x000fe4000f8e68ff */
[----:B------:R-:W-:Y:S02]  /*1c70*/  UISETP.NE.AND UP0, UPT, UR23, 0x10, UPT ;  /* 0x000000101700788c */ /* 0x000fe4000bf05270 */
[----:B------:R-:W-:Y:S02]  /*1c80*/  UIADD3 UR28, UP1, UPT, UR14, 0x80, URZ ;  /* 0x000000800e1c7890 */ /* 0x000fe4000ff3e0ff */
[----:B------:R-:W-:Y:S02]  /*1c90*/  USEL UR9, URZ, 0x1, UP0 ;  /* 0x00000001ff097887 */ /* 0x000fe40008000000 */
[----:B------:R-:W-:-:S02]  /*1ca0*/  USEL UR23, UR23, URZ, UP0 ;  /* 0x000000ff17177287 */ /* 0x000fc40008000000 */
[----:B------:R-:W-:Y:S02]  /*1cb0*/  UIADD3 UR26, UP0, UPT, UR14, 0x180, URZ ;  /* 0x000001800e1a7890 */ /* 0x000fe4000ff1e0ff */
[----:B------:R-:W-:Y:S01]  /*1cc0*/  ULEA UR8, UR23, UR6, 0x3 ;  /* 0x0000000617087291 */ /* 0x000fe2000f8e18ff */
[----:B------:R-:W-:Y:S01]  /*1cd0*/  LOP3.LUT R17, R17, UR9, RZ, 0x3c, !PT ;  /* 0x0000000911117c12 */ /* 0x000fe2000f8e3cff */
[----:B------:R-:W-:Y:S02]  /*1ce0*/  ULOP3.LUT UR33, UR33, 0xfefffff8, URZ, 0xc0, !UPT ;  /* 0xfefffff821217892 */ /* 0x000fe4000f8ec0ff */
[----:B------:R-:W-:Y:S01]  /*1cf0*/  UIADD3.X UR29, UPT, UPT, URZ, UR15, URZ, UP1, !UPT ;  /* 0x0000000fff1d7290 */ /* 0x000fe20008ffe4ff */
[----:B-1----:R-:W-:Y:S01]  /*1d00*/  SHF.L.U32 R2, R17, 0x1f, RZ ;  /* 0x0000001f11027819 */ /* 0x002fe200000006ff */
[----:B------:R-:W-:Y:S02]  /*1d10*/  UIADD3 UR32, UPT, UPT, UR32, 0x6400, URZ ;  /* 0x0000640020207890 */ /* 0x000fe4000fffe0ff */
[----:B------:R-:W-:Y:S01]  /*1d20*/  UIADD3.X UR27, UPT, UPT, URZ, UR15, URZ, UP0, !UPT ;  /* 0x0000000fff1b7290 */ /* 0x000fe200087fe4ff */
[----:B------:R1:W4:Y:S01]  /*1d30*/  SYNCS.PHASECHK.TRANS64.TRYWAIT P0, [UR8+0x80], R2 ;  /* 0x00008002ff0075a7 */ /* 0x0003220008001108 */
[----:B------:R-:W-:Y:S01]  /*1d40*/  ULEA UR8, UR17, UR6, 0xc ;  /* 0x0000000611087291 */ /* 0x000fe2000f8e60ff */
[----:B------:R-:W-:Y:S01]  /*1d50*/  UMOV UR18, 0x0 ;  /* 0x0000000000127882 */ /* 0x000fe20000000000 */
[----:B------:R-:W-:-:S02]  /*1d60*/  UMOV UR19, 0x10000000 ;  /* 0x1000000000137882 */ /* 0x000fc40000000000 */
[----:B------:R-:W-:Y:S01]  /*1d70*/  UIADD3 UR8, UPT, UPT, UR8, 0x26400, URZ ;  /* 0x0002640008087890 */ /* 0x000fe2000fffe0ff */
[----:B------:R2:W-:Y:S01]  /*1d80*/  UTMALDG.3D.2CTA [UR32], [UR28], desc[UR18] ;  /* 0x000012201c0075b4 */ /* 0x0005e20008211000 */
[----:B------:R-:W-:Y:S01]  /*1d90*/  UMOV UR10, UR34 ;  /* 0x00000022000a7c82 */ /* 0x000fe20008000000 */
[----:B------:R-:W-:Y:S01]  /*1da0*/  UMOV UR12, UR36 ;  /* 0x00000024000c7c82 */ /* 0x000fe20008000000 */
[----:B------:R-:W-:Y:S01]  /*1db0*/  UMOV UR9, UR33 ;  /* 0x0000002100097c82 */ /* 0x000fe20008000000 */
[----:B------:R-:W-:Y:S01]  /*1dc0*/  UMOV UR25, UR13 ;  /* 0x0000000d00197c82 */ /* 0x000fe20008000000 */
[----:B------:R-:W-:-:S03]  /*1dd0*/  UMOV UR17, UR23 ;  /* 0x0000001700117c82 */ /* 0x000fc60008000000 */
[----:B------:R1:W-:Y:S01]  /*1de0*/  UTMALDG.3D.2CTA [UR8], [UR26], desc[UR18] ;  /* 0x000012081a0075b4 */ /* 0x0003e20008211000 */
[----:B--2---:R-:W-:Y:S01]  /*1df0*/  UIADD3 UR34, UPT, UPT, UR34, 0x20, URZ ;  /* 0x0000002022227890 */ /* 0x004fe2000fffe0ff */
[----:B------:R-:W-:Y:S11]  /*1e00*/  BRA.U UP2, `(.L_x_32) ;  /* 0xfffffffd024c7547 */ /* 0x000ff6000b83ffff */
.L_x_26:
[----:B-1----:R-:W-:Y:S01]  /*1e10*/  ULEA UR8, UR23, UR6, 0x3 ;  /* 0x0000000617087291 */ /* 0x002fe2000f8e18ff */
[----:B------:R-:W-:Y:S01]  /*1e20*/  SHF.L.U32 R2, R17, 0x1f, RZ ;  /* 0x0000001f11027819 */ /* 0x000fe200000006ff */
[----:B------:R-:W-:Y:S01]  /*1e30*/  @!P1 SYNCS.ARRIVE.TRANS64.A1T0 RZ, [UR6+0x138], RZ ;  /* 0x000138ffffff99a7 */ /* 0x000fe20008100006 */
[----:B------:R-:W-:-:S06]  /*1e40*/  UISETP.GT.AND UP0, UPT, UR7, UR5, UPT ;  /* 0x000000050700728c */ /* 0x000fcc000bf04270 */
[----:B--2-4-:R1:W2:Y:S03]  /*1e50*/  SYNCS.PHASECHK.TRANS64.TRYWAIT P0, [UR8+0x80], R2 ;  /* 0x00008002ff0075a7 */ /* 0x0142a60008001108 */
[----:B------:R-:W-:Y:S05]  /*1e60*/  BRA.U !UP0, `(.L_x_33) ;  /* 0x0000000108c07547 */ /* 0x000fea000b800000 */
[----:B------:R-:W-:Y:S01]  /*1e70*/  UIADD3 UR26, UPT, UPT, UR24, UR25, URZ ;  /* 0x00000019181a7290 */ /* 0x000fe2000fffe0ff */
[----:B------:R-:W-:-:S11]  /*1e80*/  UMOV UR27, UR23 ;  /* 0x00000017001b7c82 */ /* 0x000fd60008000000 */
.L_x_39:
[----:B------:R-:W-:Y:S01]  /*1e90*/  ULEA UR17, UR27, UR6, 0x3 ;  /* 0x000000061b117291 */ /* 0x000fe2000f8e18ff */
[----:B--2---:R-:W-:Y:S01]  /*1ea0*/  @P5 MOV R3, 0x6000 ;  /* 0x0000600000035802 */ /* 0x004fe20000000f00 */
[----:B-12---:R-:W-:Y:S10]  /*1eb0*/  @P0 BRA `(.L_x_34) ;  /* 0x00000000000c0947 */ /* 0x006ff40003800000 */
[----:B------:R-:W-:-:S04]  /*1ec0*/  SHF.L.U32 R4, R17, 0x1f, RZ ;  /* 0x0000001f11047819 */ /* 0x000fc800000006ff */
[----:B------:R-:W2:Y:S02]  /*1ed0*/  SYNCS.PHASECHK.TRANS64.TRYWAIT P0, [UR17+0x80], R4 ;  /* 0x00008004ff0075a7 */ /* 0x000ea40008001111 */
[----:B--2---:R-:W-:Y:S05]  /*1ee0*/  @!P0 BRA `(.L_x_35) ;  /* 0x0000005c008c8947 */ /* 0x004fea0003800000 */
.L_x_34:
[----:B------:R2:W-:Y:S01]  /*1ef0*/  @P5 SYNCS.ARRIVE.TRANS64 RZ, [UR17], R3 ;  /* 0x00000003ffff59a7 */ /* 0x0005e20008000011 */
[----:B------:R-:W-:-:S04]  /*1f00*/  ULOP3.LUT UR8, UR22, 0x2, URZ, 0xfc, !UPT ;  /* 0x0000000216087892 */ /* 0x000fc8000f8efcff */
[----:B------:R-:W-:-:S09]  /*1f10*/  UISETP.NE.AND UP0, UPT, UR8, 0x2, UPT ;  /* 0x000000020800788c */ /* 0x000fd2000bf05270 */
[----:B------:R-:W-:Y:S05]  /*1f20*/  BRA.U UP0, `(.L_x_36) ;  /* 0x0000000100047547 */ /* 0x000fea000b800000 */
[----:B------:R-:W-:Y:S05]  /*1f30*/  BPT.TRAP 0x1 ;  /* 0x000000040000795c */ /* 0x000fea0000300000 */
.L_x_36:
[----:B------:R-:W-:Y:S04]  /*1f40*/  BSSY.RECONVERGENT B0, `(.L_x_37) ;  /* 0x0000003000007945 */ /* 0x000fe80003800200 */
[----:B------:R-:W-:Y:S05]  /*1f50*/  @!P4 BRA `(.L_x_38) ;  /* 0x000000000004c947 */ /* 0x000fea0003800000 */
[----:B------:R-:W-:Y:S05]  /*1f60*/  BPT.TRAP 0x1 ;  /* 0x000000040000795c */ /* 0x000fea0000300000 */
.L_x_38:
[----:B------:R-:W-:Y:S05]  /*1f70*/  BSYNC.RECONVERGENT B0 ;  /* 0x0000000000007941 */ /* 0x000fea0003800200 */
.L_x_37:
        /* <DEDUP_REMOVED lines=9> */
[----:B------:R-:W-:Y:S02]  /*2010*/  USHF.L.U32 UR18, UR25, 0x5, URZ ;  /* 0x0000000519127899 */ /* 0x000fe400080006ff */
[----:B------:R-:W-:Y:S01]  /*2020*/  ULOP3.LUT UR17, UR17, 0xfefffff8, URZ, 0xc0, !UPT ;  /* 0xfefffff811117892 */ /* 0x000fe2000f8ec0ff */
[----:B-1----:R-:W-:Y:S01]  /*2030*/  SHF.L.U32 R2, R17, 0x1f, RZ ;  /* 0x0000001f11027819 */ /* 0x002fe200000006ff */
[----:B------:R-:W-:Y:S02]  /*2040*/  UIADD3 UR16, UPT, UPT, UR16, 0x6400, URZ ;  /* 0x0000640010107890 */ /* 0x000fe4000fffe0ff */
[----:B------:R-:W-:Y:S01]  /*2050*/  UIADD3.X UR33, UPT, UPT, URZ, UR15, URZ, UP1, !UPT ;  /* 0x0000000fff217290 */ /* 0x000fe20008ffe4ff */
[----:B------:R4:W1:Y:S01]  /*2060*/  SYNCS.PHASECHK.TRANS64.TRYWAIT P0, [UR8+0x80], R2 ;  /* 0x00008002ff0075a7 */ /* 0x0008620008001108 */
[----:B------:R-:W-:-:S02]  /*2070*/  ULEA UR8, UR27, UR6, 0xc ;  /* 0x000000061b087291 */ /* 0x000fc4000f8e60ff */
[----:B------:R-:W-:Y:S02]  /*2080*/  UIADD3.X UR31, UPT, UPT, URZ, UR15, URZ, UP0, !UPT ;  /* 0x0000000fff1f7290 */ /* 0x000fe400087fe4ff */
[----:B------:R-:W-:Y:S01]  /*2090*/  UIADD3 UR8, UPT, UPT, UR8, 0x26400, URZ ;  /* 0x0002640008087890 */ /* 0x000fe2000fffe0ff */
[----:B------:R-:W-:Y:S01]  /*20a0*/  UMOV UR28, 0x0 ;  /* 0x00000000001c7882 */ /* 0x000fe20000000000 */
[----:B------:R-:W-:Y:S01]  /*20b0*/  UMOV UR29, 0x10000000 ;  /* 0x10000000001d7882 */ /* 0x000fe20000000000 */
[----:B------:R-:W-:Y:S01]  /*20c0*/  UMOV UR19, UR35 ;  /* 0x0000002300137c82 */ /* 0x000fe20008000000 */
[----:B------:R-:W-:Y:S01]  /*20d0*/  UMOV UR20, UR36 ;  /* 0x0000002400147c82 */ /* 0x000fe20008000000 */
[----:B------:R-:W-:Y:S01]  /*20e0*/  UMOV UR12, UR36 ;  /* 0x00000024000c7c82 */ /* 0x000fe20008000000 */
[----:B------:R-:W-:Y:S01]  /*20f0*/  UMOV UR9, UR17 ;  /* 0x0000001100097c82 */ /* 0x000fe20008000000 */
[----:B------:R-:W-:Y:S01]  /*2100*/  UMOV UR10, UR18 ;  /* 0x00000012000a7c82 */ /* 0x000fe20008000000 */
[----:B------:R4:W-:Y:S01]  /*2110*/  UTMALDG.3D.2CTA [UR16], [UR32], desc[UR28] ;  /* 0x00001c10200075b4 */ /* 0x0009e20008211000 */
[----:B------:R-:W-:Y:S01]  /*2120*/  UIADD3 UR25, UPT, UPT, UR25, 0x1, URZ ;  /* 0x0000000119197890 */ /* 0x000fe2000fffe0ff */
[----:B------:R-:W-:-:S03]  /*2130*/  UMOV UR27, UR23 ;  /* 0x00000017001b7c82 */ /* 0x000fc60008000000 */
[----:B------:R-:W-:Y:S01]  /*2140*/  UISETP.NE.AND UP0, UPT, UR25, UR26, UPT ;  /* 0x0000001a1900728c */ /* 0x000fe2000bf05270 */
[----:B------:R4:W-:Y:S08]  /*2150*/  UTMALDG.3D.2CTA [UR8], [UR30], desc[UR28] ;  /* 0x00001c081e0075b4 */ /* 0x0009f00008211000 */
[----:B----4-:R-:W-:Y:S05]  /*2160*/  BRA.U UP0, `(.L_x_39) ;  /* 0xfffffffd00487547 */ /* 0x010fea000b83ffff */
.L_x_33:
[C---:B-1----:R-:W-:Y:S01]  /*2170*/  LEA R2, R16.reuse, UR6, 0x3 ;  /* 0x0000000610027c11 */ /* 0x042fe2000f8e18ff */
[----:B------:R-:W-:Y:S01]  /*2180*/  NOP ;  /* 0x0000000000007918 */ /* 0x000fe20000000000 */
[----:B--2---:R-:W-:Y:S02]  /*2190*/  SHF.L.U32 R3, R13, 0x1f, RZ ;  /* 0x0000001f0d037819 */ /* 0x004fe400000006ff */
[----:B------:R-:W-:Y:S02]  /*21a0*/  LEA R4, R16, UR6, 0x4 ;  /* 0x0000000610047c11 */ /* 0x000fe4000f8e20ff */
[----:B------:R-:W1:Y:S02]  /*21b0*/  SYNCS.PHASECHK.TRANS64.TRYWAIT P0, [R2+URZ+0x140], R3 ;  /* 0x00014003020075a7 */ /* 0x000e6400080011ff */
[----:B-1----:R-:W-:Y:S05]  /*21c0*/  @!P0 BRA `(.L_x_40) ;  /* 0x0000005800ec8947 */ /* 0x002fea0003800000 */
.L_x_149:
[----:B------:R-:W2:Y:S01]  /*21d0*/  LDS.128 R4, [R4+0x1d0] ;  /* 0x0001d00004047984 */ /* 0x000ea20000000c00 */
[----:B------:R-:W-:Y:S01]  /*21e0*/  ISETP.GE.AND P0, PT, R26, 0x1, PT ;  /* 0x000000011a00780c */ /* 0x000fe20003f06270 */
[----:B-1----:R-:W-:Y:S01]  /*21f0*/  VIADD R2, R2, 0x150 ;  /* 0x0000015002027836 */ /* 0x002fe20000000000 */
[----:B------:R-:W-:Y:S01]  /*2200*/  @!PT LDS RZ, [RZ] ;  /* 0x00000000fffff984 */ /* 0x000fe20000000800 */
[----:B------:R-:W-:Y:S01]  /*2210*/  @!PT LDS RZ, [RZ] ;  /* 0x00000000fffff984 */ /* 0x000fe20000000800 */
[----:B------:R-:W-:Y:S01]  /*2220*/  @!PT LDS RZ, [RZ] ;  /* 0x00000000fffff984 */ /* 0x000fe20000000800 */
[----:B------:R-:W-:Y:S01]  /*2230*/  @!PT LDS RZ, [RZ] ;  /* 0x00000000fffff984 */ /* 0x000fe20000000800 */
[----:B------:R1:W-:Y:S06]  /*2240*/  MEMBAR.ALL.CTA ;  /* 0x0000000000007992 */ /* 0x0003ec0000008000 */
[----:B-1----:R-:W1:Y:S01]  /*2250*/  FENCE.VIEW.ASYNC.S ;  /* 0x00000000000073c6 */ /* 0x002e620000000000 */
[----:B------:R-:W-:-:S04]  /*2260*/  PRMT R2, RZ, 0x654, R2 ;  /* 0x00000654ff027816 */ /* 0x000fc80000000002 */
[----:B-1----:R1:W-:Y:S01]  /*2270*/  SYNCS.ARRIVE.TRANS64.RED.A1T0 RZ, [R2+URZ], RZ ;  /* 0x000000ff02ff79a7 */ /* 0x0023e200081004ff */
[----:B--2---:R-:W-:-:S13]  /*2280*/  LOP3.LUT P2, RZ, R6, 0x1, RZ, 0xc0, !PT ;  /* 0x0000000106ff7812 */ /* 0x004fda000784c0ff */
[----:B------:R-:W-:Y:S01]  /*2290*/  @P2 SHF.R.U32.HI R3, RZ, 0x10, R5 ;  /* 0x00000010ff032819 */ /* 0x000fe20000011605 */
[----:B------:R-:W-:Y:S01]  /*22a0*/  VOTEU.ANY UP0, P2 ;  /* 0x0000000000ff7886 */ /* 0x000fe20001000100 */
[----:B------:R-:W-:Y:S02]  /*22b0*/  @P2 MOV R10, R4 ;  /* 0x00000004000a2202 */ /* 0x000fe40000000f00 */
[----:B------:R-:W-:Y:S02]  /*22c0*/  @P2 R2UR.BROADCAST UR8, R3 ;  /* 0x00000000030822ca */ /* 0x000fe400008e0000 */
[----:B------:R-:W-:-:S11]  /*22d0*/  @P2 LOP3.LUT R9, R5, 0xffff, RZ, 0xc0, !PT ;  /* 0x0000ffff05092812 */ /* 0x000fd600078ec0ff */
[----:B------:R-:W-:Y:S01]  /*22e0*/  @UP0 UMOV UR36, UR8 ;  /* 0x0000000800240c82 */ /* 0x000fe20008000000 */
[----:B-1----:R-:W-:Y:S05]  /*22f0*/  @!P0 BRA `(.L_x_41) ;  /* 0x0000000000b88947 */ /* 0x002fea0003800000 */
[----:B------:R-:W3:Y:S01]  /*2300*/  LDC.64 R4, c[0x0][0xb18] ;  /* 0x0002c600ff047b82 */ /* 0x000ee20000000a00 */
[----:B------:R-:W-:-:S07]  /*2310*/  ISETP.NE.AND P3, PT, R26, 0x1, PT ;  /* 0x000000011a00780c */ /* 0x000fce0003f65270 */
[----:B------:R-:W1:Y:S08]  /*2320*/  LDC.64 R6, c[0x0][0xb10] ;  /* 0x0002c400ff067b82 */ /* 0x000e700000000a00 */
[----:B------:R-:W2:Y:S08]  /*2330*/  LDC R14, c[0x0][0xb20] ;  /* 0x0002c800ff0e7b82 */ /* 0x000eb00000000800 */
[----:B------:R-:W4:Y:S01]  /*2340*/  LDC R15, c[0x0][0xb0c] ;  /* 0x0002c300ff0f7b82 */ /* 0x000f220000000800 */
[----:B---3--:R-:W-:Y:S01]  /*2350*/  IMAD.HI.U32 R21, R0, R5, RZ ;  /* 0x0000000500157227 */ /* 0x008fe200078e00ff */
[----:B------:R-:W-:-:S03]  /*2360*/  ISETP.NE.AND P0, PT, R4, 0x1, PT ;  /* 0x000000010400780c */ /* 0x000fc60003f05270 */
[----:B------:R-:W-:-:S03]  /*2370*/  IMAD.HI.U32 R5, R9, R5, RZ ;  /* 0x0000000509057227 */ /* 0x000fc600078e00ff */
[----:B------:R-:W3:Y:S01]  /*2380*/  LDC.64 R2, c[0x0][0xb28] ;  /* 0x0002ca00ff027b82 */ /* 0x000ee20000000a00 */
[----:B-1----:R-:W-:-:S04]  /*2390*/  IMAD.HI.U32 R22, R8, R6, RZ ;  /* 0x0000000608167227 */ /* 0x002fc800078e00ff */
[----:B------:R-:W-:Y:S01]  /*23a0*/  IMAD.HI.U32 R23, R10, R6, RZ ;  /* 0x000000060a177227 */ /* 0x000fe200078e00ff */
[----:B------:R-:W-:Y:S02]  /*23b0*/  SHF.R.U32.HI R22, RZ, R7, R22 ;  /* 0x00000007ff167219 */ /* 0x000fe40000011616 */
[-C--:B--2---:R-:W-:Y:S02]  /*23c0*/  SHF.R.U32.HI R21, RZ, R14.reuse, R21 ;  /* 0x0000000eff157219 */ /* 0x084fe40000011615 */
[----:B------:R-:W-:Y:S02]  /*23d0*/  SHF.R.U32.HI R5, RZ, R14, R5 ;  /* 0x0000000eff057219 */ /* 0x000fe40000011605 */
[----:B------:R-:W-:Y:S02]  /*23e0*/  SEL R21, R0, R21, !P0 ;  /* 0x0000001500157207 */ /* 0x000fe40004000000 */
[----:B------:R-:W-:Y:S02]  /*23f0*/  SHF.R.U32.HI R23, RZ, R7, R23 ;  /* 0x00000007ff177219 */ /* 0x000fe40000011617 */
[----:B----4-:R-:W-:-:S02]  /*2400*/  ISETP.NE.AND P1, PT, R15, 0x1, PT ;  /* 0x000000010f00780c */ /* 0x010fc40003f25270 */
[----:B------:R-:W-:Y:S02]  /*2410*/  SEL R5, R9, R5, !P0 ;  /* 0x0000000509057207 */ /* 0x000fe40004000000 */
[----:B------:R-:W-:Y:S02]  /*2420*/  SEL R22, R8, R22, !P1 ;  /* 0x0000001608167207 */ /* 0x000fe40004800000 */
[----:B------:R-:W-:Y:S01]  /*2430*/  SEL R23, R10, R23, !P1 ;  /* 0x000000170a177207 */ /* 0x000fe20004800000 */
[----:B---3--:R-:W-:-:S04]  /*2440*/  IMAD.HI.U32 R20, R21, R2, RZ ;  /* 0x0000000215147227 */ /* 0x008fc800078e00ff */
        /* <DEDUP_REMOVED lines=10> */
[----:B------:R-:W-:-:S04]  /*24f0*/  @!P0 IMAD.HI.U32 R7, R23, R2, RZ ;  /* 0x0000000217078227 */ /* 0x000fc800078e00ff */
[----:B------:R-:W-:Y:S01]  /*2500*/  IMAD.MOV R2, RZ, RZ, -R6 ;  /* 0x000000ffff027224 */ /* 0x000fe200078e0a06 */
[----:B------:R-:W-:Y:S02]  /*2510*/  @!P0 SHF.R.U32.HI R3, RZ, R3, R7 ;  /* 0x00000003ff038219 */ /* 0x000fe40000011607 */
[----:B------:R-:W-:Y:S01]  /*2520*/  IADD3 R7, PT, PT, -R5, RZ, RZ ;  /* 0x000000ff05077210 */ /* 0x000fe20007ffe1ff */
[----:B------:R-:W-:Y:S01]  /*2530*/  IMAD R2, R26, R2, R5 ;  /* 0x000000021a027224 */ /* 0x000fe200078e0205 */
        /* <DEDUP_REMOVED lines=10> */
.L_x_41:
[----:B------:R-:W1:Y:S02]  /*25e0*/  LDCU UR8, c[0x0][0xb30] ;  /* 0x00016600ff0877ac */ /* 0x000e640008000800 */
[----:B-1----:R-:W-:-:S09]  /*25f0*/  UISETP.NE.AND UP0, UPT, UR8, 0x1, UPT ;  /* 0x000000010800788c */ /* 0x002fd2000bf05270 */
[----:B------:R-:W-:Y:S05]  /*2600*/  BRA.U UP0, `(.L_x_42) ;  /* 0x0000000100407547 */ /* 0x000fea000b800000 */
[----:B------:R-:W1:Y:S08]  /*2610*/  LDC.64 R4, c[0x0][0xb10] ;  /* 0x0002c400ff047b82 */ /* 0x000e700000000a00 */
[----:B------:R-:W2:Y:S08]  /*2620*/  LDC.64 R2, c[0x0][0xb18] ;  /* 0x0002c600ff027b82 */ /* 0x000eb00000000a00 */
[----:B------:R-:W4:Y:S08]  /*2630*/  LDC R6, c[0x0][0xb20] ;  /* 0x0002c800ff067b82 */ /* 0x000f300000000800 */
[----:B------:R-:W3:Y:S01]  /*2640*/  LDC R7, c[0x0][0xb0c] ;  /* 0x0002c300ff077b82 */ /* 0x000ee20000000800 */
[----:B-1----:R-:W-:-:S05]  /*2650*/  IMAD.HI.U32 R4, R10, R4, RZ ;  /* 0x000000040a047227 */ /* 0x002fca00078e00ff */
[----:B------:R-:W-:Y:S01]  /*2660*/  SHF.R.U32.HI R4, RZ, R5, R4 ;  /* 0x00000005ff047219 */ /* 0x000fe20000011604 */
[----:B--2---:R-:W-:Y:S01]  /*2670*/  IMAD.HI.U32 R3, R9, R3, RZ ;  /* 0x0000000309037227 */ /* 0x004fe200078e00ff */
[----:B------:R-:W-:-:S04]  /*2680*/  ISETP.NE.AND P0, PT, R2, 0x1, PT ;  /* 0x000000010200780c */ /* 0x000fc80003f05270 */
[----:B----4-:R-:W-:-:S04]  /*2690*/  SHF.R.U32.HI R3, RZ, R6, R3 ;  /* 0x00000006ff037219 */ /* 0x010fc80000011603 */
[----:B------:R-:W-:Y:S02]  /*26a0*/  SEL R3, R9, R3, !P0 ;  /* 0x0000000309037207 */ /* 0x000fe40004000000 */
[----:B---3--:R-:W-:-:S04]  /*26b0*/  ISETP.NE.AND P1, PT, R7, 0x1, PT ;  /* 0x000000010700780c */ /* 0x008fc80003f25270 */
[----:B------:R-:W-:-:S05]  /*26c0*/  SEL R4, R10, R4, !P1 ;  /* 0x000000040a047207 */ /* 0x000fca0004800000 */
[----:B------:R-:W-:Y:S02]  /*26d0*/  IMAD.IADD R5, R3, 0x1, -R4 ;  /* 0x0000000103057824 */ /* 0x000fe400078e0a04 */
[----:B------:R-:W-:Y:S02]  /*26e0*/  IMAD.IADD R3, R4, 0x1, -R3 ;  /* 0x0000000104037824 */ /* 0x000fe400078e0a03 */
[----:B------:R-:W-:Y:S02]  /*26f0*/  IMAD R10, R5, R7, R10 ;  /* 0x00000007050a7224 */ /* 0x000fe400078e020a */
[----:B------:R-:W-:-:S07]  /*2700*/  IMAD R9, R3, R2, R9 ;  /* 0x0000000203097224 */ /* 0x000fce00078e0209 */
.L_x_42:
[----:B------:R-:W-:Y:S01]  /*2710*/  VIADD R16, R16, 0x1 ;  /* 0x0000000110107836 */ /* 0x000fe20000000000 */
[----:B------:R-:W-:Y:S01]  /*2720*/  PLOP3.LUT P1, PT, PT, PT, PT, 0x80, 0x8 ;  /* 0x000000000008781c */ /* 0x000fe20003f2f070 */
[----:B------:R-:W-:Y:S02]  /*2730*/  IMAD.IADD R14, R10, 0x1, R63 ;  /* 0x000000010a0e7824 */ /* 0x000fe400078e023f */
[----:B------:R-:W-:Y:S01]  /*2740*/  IMAD.IADD R15, R9, 0x1, R62 ;  /* 0x00000001090f7824 */ /* 0x000fe200078e023e */
[----:B------:R-:W-:-:S04]  /*2750*/  ISETP.NE.AND P0, PT, R16, 0x2, PT ;  /* 0x000000021000780c */ /* 0x000fc80003f05270 */
[----:B------:R-:W-:Y:S02]  /*2760*/  SEL R2, RZ, 0x1, P0 ;  /* 0x00000001ff027807 */ /* 0x000fe40000000000 */
[----:B------:R-:W-:Y:S02]  /*2770*/  SEL R16, R16, RZ, P0 ;  /* 0x000000ff10107207 */ /* 0x000fe40000000000 */
[----:B------:R-:W-:Y:S01]  /*2780*/  LOP3.LUT R13, R13, R2, RZ, 0x3c, !PT ;  /* 0x000000020d0d7212 */ /* 0x000fe200078e3cff */
[----:B------:R-:W-:Y:S06]  /*2790*/  @P2 BRA `(.L_x_43) ;  /* 0xfffffff000582947 */ /* 0x000fec000383ffff */
[----:B------:R-:W-:Y:S01]  /*27a0*/  UIADD3 UR6, UPT, UPT, UR6, 0x80, URZ ;  /* 0x0000008006067890 */ /* 0x000fe2000fffe0ff */
[----:B------:R-:W-:-:S03]  /*27b0*/  SHF.L.U32 R2, R17, 0x1f, RZ ;  /* 0x0000001f11027819 */ /* 0x000fc600000006ff */
[----:B------:R-:W-:-:S09]  /*27c0*/  ULEA UR4, UR23, UR6, 0x3 ;  /* 0x0000000617047291 */ /* 0x000fd2000f8e18ff */
[----:B------:R-:W1:Y:S02]  /*27d0*/  SYNCS.PHASECHK.TRANS64.TRYWAIT P0, [UR4], R2 ;  /* 0x00000002ff0075a7 */ /* 0x000e640008001104 */
[----:B-1----:R-:W-:Y:S05]  /*27e0*/  @!P0 BRA `(.L_x_44) ;  /* 0x0000005400788947 */ /* 0x002fea0003800000 */
.L_x_151:
[----:B------:R-:W-:-:S04]  /*27f0*/  UIADD3 UR5, UPT, UPT, UR23, 0x1, URZ ;  /* 0x0000000117057890 */ /* 0x000fc8000fffe0ff */
[----:B------:R-:W-:-:S04]  /*2800*/  UISETP.NE.AND UP0, UPT, UR5, 0x10, UPT ;  /* 0x000000100500788c */ /* 0x000fc8000bf05270 */
[----:B------:R-:W-:Y:S02]  /*2810*/  USEL UR7, URZ, 0x1, UP0 ;  /* 0x00000001ff077887 */ /* 0x000fe40008000000 */
[----:B------:R-:W-:-:S04]  /*2820*/  USEL UR5, UR5, URZ, UP0 ;  /* 0x000000ff05057287 */ /* 0x000fc80008000000 */
[----:B------:R-:W-:Y:S01]  /*2830*/  ULEA UR4, UR5, UR6, 0x3 ;  /* 0x0000000605047291 */ /* 0x000fe2000f8e18ff */
[----:B-1----:R-:W-:-:S04]  /*2840*/  LOP3.LUT R2, R17, UR7, RZ, 0x3c, !PT ;  /* 0x0000000711027c12 */ /* 0x002fc8000f8e3cff */
[----:B------:R-:W-:-:S04]  /*2850*/  SHF.L.U32 R3, R2, 0x1f, RZ ;  /* 0x0000001f02037819 */ /* 0x000fc800000006ff */
[----:B------:R-:W1:Y:S02]  /*2860*/  SYNCS.PHASECHK.TRANS64.TRYWAIT P0, [UR4], R3 ;  /* 0x00000003ff0075a7 */ /* 0x000e640008001104 */
[----:B-1----:R-:W-:Y:S05]  /*2870*/  @!P0 BRA `(.L_x_45) ;  /* 0x00000054006c8947 */ /* 0x002fea0003800000 */
.L_x_153:
[----:B------:R-:W-:-:S04]  /*2880*/  UIADD3 UR5, UPT, UPT, UR5, 0x1, URZ ;  /* 0x0000000105057890 */ /* 0x000fc8000fffe0ff */
[----:B------:R-:W-:-:S04]  /*2890*/  UISETP.NE.AND UP0, UPT, UR5, 0x10, UPT ;  /* 0x000000100500788c */ /* 0x000fc8000bf05270 */
[----:B------:R-:W-:Y:S02]  /*28a0*/  USEL UR7, URZ, 0x1, UP0 ;  /* 0x00000001ff077887 */ /* 0x000fe40008000000 */
[----:B------:R-:W-:-:S04]  /*28b0*/  USEL UR5, UR5, URZ, UP0 ;  /* 0x000000ff05057287 */ /* 0x000fc80008000000 */
[----:B------:R-:W-:Y:S01]  /*28c0*/  ULEA UR4, UR5, UR6, 0x3 ;  /* 0x0000000605047291 */ /* 0x000fe2000f8e18ff */
[----:B------:R-:W-:-:S04]  /*28d0*/  LOP3.LUT R2, R2, UR7, RZ, 0x3c, !PT ;  /* 0x0000000702027c12 */ /* 0x000fc8000f8e3cff */
[----:B-1----:R-:W-:-:S04]  /*28e0*/  SHF.L.U32 R3, R2, 0x1f, RZ ;  /* 0x0000001f02037819 */ /* 0x002fc800000006ff */
[----:B------:R-:W1:Y:S02]  /*28f0*/  SYNCS.PHASECHK.TRANS64.TRYWAIT P0, [UR4], R3 ;  /* 0x00000003ff0075a7 */ /* 0x000e640008001104 */
[----:B-1----:R-:W-:Y:S05]  /*2900*/  @!P0 BRA `(.L_x_46) ;  /* 0x0000005400608947 */ /* 0x002fea0003800000 */
.L_x_155:
        /* <DEDUP_REMOVED lines=9> */
.L_x_157:
        /* <DEDUP_REMOVED lines=9> */
.L_x_159:
        /* <DEDUP_REMOVED lines=9> */
.L_x_161:
        /* <DEDUP_REMOVED lines=9> */
.L_x_163:
        /* <DEDUP_REMOVED lines=9> */
.L_x_165:
        /* <DEDUP_REMOVED lines=9> */
.L_x_167:
        /* <DEDUP_REMOVED lines=9> */
.L_x_169:
        /* <DEDUP_REMOVED lines=9> */
.L_x_171:
        /* <DEDUP_REMOVED lines=9> */
.L_x_173:
        /* <DEDUP_REMOVED lines=9> */
.L_x_175:
        /* <DEDUP_REMOVED lines=9> */
.L_x_177:
        /* <DEDUP_REMOVED lines=9> */
.L_x_179:
[----:B------:R-:W-:-:S04]  /*2fd0*/  UIADD3 UR5, UPT, UPT, UR5, 0x1, URZ ;  /* 0x0000000105057890 */ /* 0x000fc8000fffe0ff */
[----:B------:R-:W-:-:S04]  /*2fe0*/  UISETP.NE.AND UP0, UPT, UR5, 0x10, UPT ;  /* 0x000000100500788c */ /* 0x000fc8000bf05270 */
[----:B------:R-:W-:Y:S02]  /*2ff0*/  USEL UR4, URZ, 0x1, UP0 ;  /* 0x00000001ff047887 */ /* 0x000fe40008000000 */
[----:B------:R-:W-:-:S04]  /*3000*/  USEL UR5, UR5, URZ, UP0 ;  /* 0x000000ff05057287 */ /* 0x000fc80008000000 */
[----:B------:R-:W-:Y:S01]  /*3010*/  ULEA UR5, UR5, UR6, 0x3 ;  /* 0x0000000605057291 */ /* 0x000fe2000f8e18ff */
[----:B------:R-:W-:-:S04]  /*3020*/  LOP3.LUT R2, R2, UR4, RZ, 0x3c, !PT ;  /* 0x0000000402027c12 */ /* 0x000fc8000f8e3cff */
[----:B------:R-:W-:Y:S01]  /*3030*/  SHF.L.U32 R2, R2, 0x1f, RZ ;  /* 0x0000001f02027819 */ /* 0x000fe200000006ff */
[----:B-1-3--:R-:W-:-:S07]  /*3040*/  IMAD.U32 R0, RZ, RZ, UR5 ;  /* 0x00000005ff007e24 */ /* 0x00afce000f8e00ff */
.L_x_59:
[----:B-1----:R1:W2:Y:S02]  /*3050*/  SYNCS.PHASECHK.TRANS64.TRYWAIT P0, [R0+URZ], R2 ;  /* 0x00000002000075a7 */ /* 0x0022a400080011ff */
[----:B--2---:R-:W-:Y:S05]  /*3060*/  @!P0 NANOSLEEP.SYNCS 0x989680 ;  /* 0x009896800000895d */ /* 0x004fea0003900000 */
[----:B------:R-:W2:Y:S02]  /*3070*/  @!P0 SYNCS.PHASECHK.TRANS64 P0, [R0+URZ], R2 ;  /* 0x00000002000085a7 */ /* 0x000ea400080010ff */
[----:B--2---:R-:W-:Y:S05]  /*3080*/  @P0 EXIT ;  /* 0x000000000000094d */ /* 0x004fea0003800000 */
[----:B------:R-:W-:Y:S05]  /*3090*/  BRA `(.L_x_59) ;  /* 0xfffffffc00ec7947 */ /* 0x000fea000383ffff */
.L_x_23:
[----:B------:R-:W-:-:S04]  /*30a0*/  UISETP.NE.AND UP1, UPT, UR37, URZ, UPT ;  /* 0x000000ff2500728c */ /* 0x000fc8000bf25270 */
[----:B------:R-:W-:-:S09]  /*30b0*/  UISETP.NE.OR UP1, UPT, UR10, 0x1, UP1 ;  /* 0x000000010a00788c */ /* 0x000fd20008f25670 */
[----:B------:R-:W-:Y:S05]  /*30c0*/  BRA.U UP1, `(.L_x_60) ;  /* 0x00000005014c7547 */ /* 0x000fea000b800000 */
[----:B------:R-:W-:Y:S01]  /*30d0*/  HFMA2 R11, -RZ, RZ, 0, 0 ;  /* 0x00000000ff0b7431 */ /* 0x000fe200000001ff */
[----:B------:R-:W-:Y:S01]  /*30e0*/  ISETP.GE.U32.AND P2, PT, R10, 0x2, PT ;  /* 0x000000020a00780c */ /* 0x000fe20003f46070 */
[----:B------:R-:W-:Y:S01]  /*30f0*/  IMAD.MOV.U32 R12, RZ, RZ, 0x1 ;  /* 0x00000001ff0c7424 */ /* 0x000fe200078e00ff */
[----:B------:R-:W-:Y:S01]  /*3100*/  CS2R R8, SRZ ;  /* 0x0000000000087805 */ /* 0x000fe2000001ff00 */
[----:B------:R-:W-:Y:S01]  /*3110*/  IMAD.MOV.U32 R3, RZ, RZ, RZ ;  /* 0x000000ffff037224 */ /* 0x000fe200078e00ff */
[----:B------:R-:W-:Y:S01]  /*3120*/  UMOV UR4, 0x400 ;  /* 0x0000040000047882 */ /* 0x000fe20000000000 */
[----:B------:R-:W-:Y:S01]  /*3130*/  UMOV UR6, URZ ;  /* 0x000000ff00067c82 */ /* 0x000fe20008000000 */
[----:B------:R-:W-:-:S12]  /*3140*/  ULEA UR37, UR37, UR4, 0x18 ;  /* 0x0000000425257291 */ /* 0x000fd8000f8ec0ff */
.L_x_64:
[----:B------:R-:W-:Y:S02]  /*3150*/  LEA R0, R3, UR37, 0x3 ;  /* 0x0000002503007c11 */ /* 0x000fe4000f8e18ff */
[----:B------:R-:W-:-:S03]  /*3160*/  SHF.L.U32 R4, R8, 0x1f, RZ ;  /* 0x0000001f08047819 */ /* 0x000fc600000006ff */
[----:B------:R-:W-:Y:S01]  /*3170*/  VIADD R5, R0, 0x1b0 ;  /* 0x000001b000057836 */ /* 0x000fe20000000000 */
[----:B------:R-:W1:Y:S02]  /*3180*/  SYNCS.PHASECHK.TRANS64.TRYWAIT P0, [R0+URZ+0x1a0], R4 ;  /* 0x0001a004000075a7 */ /* 0x000e6400080011ff */
[----:B-1----:R-:W-:Y:S05]  /*3190*/  @!P0 BRA `(.L_x_61) ;  /* 0x0000005000748947 */ /* 0x002fea0003800000 */
.L_x_180:
[----:B------:R-:W-:Y:S01]  /*31a0*/  ULEA UR5, UR6, UR37, 0x3 ;  /* 0x0000002506057291 */ /* 0x000fe2000f8e18ff */
[----:B-1----:R-:W-:Y:S01]  /*31b0*/  PRMT R0, RZ, 0x654, R5 ;  /* 0x00000654ff007816 */ /* 0x002fe20000000005 */
[----:B------:R-:W-:Y:S01]  /*31c0*/  @!P2 IMAD.MOV.U32 R4, RZ, RZ, 0x10 ;  /* 0x00000010ff04a424 */ /* 0x000fe200078e00ff */
[----:B------:R-:W-:Y:S01]  /*31d0*/  SHF.L.U32 R5, R12, 0x1f, RZ ;  /* 0x0000001f0c057819 */ /* 0x000fe200000006ff */
[----:B------:R-:W-:Y:S01]  /*31e0*/  UIADD3 UR4, UPT, UPT, UR5, 0x140, URZ ;  /* 0x0000014005047890 */ /* 0x000fe2000fffe0ff */
[----:B------:R1:W-:Y:S05]  /*31f0*/  SYNCS.ARRIVE.TRANS64.RED.A1T0 RZ, [R0+URZ], RZ ;  /* 0x000000ff00ff79a7 */ /* 0x0003ea00081004ff */
[----:B------:R-:W-:Y:S01]  /*3200*/  IMAD.U32 R6, RZ, RZ, UR4 ;  /* 0x00000004ff067e24 */ /* 0x000fe2000f8e00ff */
[----:B------:R-:W2:Y:S04]  /*3210*/  SYNCS.PHASECHK.TRANS64.TRYWAIT P0, [UR5+0x150], R5 ;  /* 0x00015005ff0075a7 */ /* 0x000ea80008001105 */
[----:B------:R-:W-:Y:S01]  /*3220*/  PRMT R6, R10, 0x654, R6 ;  /* 0x000006540a067816 */ /* 0x000fe20000000006 */
[----:B-12---:R-:W-:Y:S06]  /*3230*/  @!P0 BRA `(.L_x_62) ;  /* 0x0000005000608947 */ /* 0x006fec0003800000 */
.L_x_182:
[----:B------:R-:W-:Y:S01]  /*3240*/  ULEA UR4, UR6, UR37, 0x4 ;  /* 0x0000002506047291 */ /* 0x000fe2000f8e20ff */
[----:B------:R-:W-:Y:S01]  /*3250*/  SEL R2, R6, R2, !P2 ;  /* 0x0000000206027207 */ /* 0x000fe20005000000 */
[----:B------:R-:W-:Y:S01]  /*3260*/  UIADD3 UR5, UPT, UPT, UR5, 0x140, URZ ;  /* 0x0000014005057890 */ /* 0x000fe2000fffe0ff */
[----:B-1----:R-:W-:Y:S01]  /*3270*/  LEA R0, R11, UR37, 0x3 ;  /* 0x000000250b007c11 */ /* 0x002fe2000f8e18ff */
[----:B------:R-:W-:Y:S01]  /*3280*/  UIADD3 UR4, UPT, UPT, UR4, 0x1d0, URZ ;  /* 0x000001d004047890 */ /* 0x000fe2000fffe0ff */
[----:B------:R1:W-:Y:S01]  /*3290*/  @!P2 SYNCS.ARRIVE.TRANS64.RED RZ, [R2+URZ], R4 ;  /* 0x0000000402ffa9a7 */ /* 0x0003e200080004ff */
[----:B------:R-:W-:Y:S01]  /*32a0*/  UIADD3 UR6, UPT, UPT, UR6, 0x1, URZ ;  /* 0x0000000106067890 */ /* 0x000fe2000fffe0ff */
[----:B------:R-:W-:-:S03]  /*32b0*/  VIADD R3, R3, 0x1 ;  /* 0x0000000103037836 */ /* 0x000fc60000000000 */
[----:B------:R-:W-:Y:S02]  /*32c0*/  UISETP.NE.AND UP0, UPT, UR6, 0x2, UPT ;  /* 0x000000020600788c */ /* 0x000fe4000bf05270 */
[----:B------:R-:W-:Y:S01]  /*32d0*/  ISETP.NE.AND P0, PT, R3, 0x2, PT ;  /* 0x000000020300780c */ /* 0x000fe20003f05270 */
[----:B------:R-:W-:Y:S06]  /*32e0*/  UGETNEXTWORKID.BROADCAST [UR4], [UR5] ;  /* 0x00000000040073ca */ /* 0x000fec0008000100 */
[----:B------:R-:W-:Y:S02]  /*32f0*/  USEL UR4, URZ, 0x1, UP0 ;  /* 0x00000001ff047887 */ /* 0x000fe40008000000 */
[----:B------:R-:W-:-:S04]  /*3300*/  USEL UR6, UR6, URZ, UP0 ;  /* 0x000000ff06067287 */ /* 0x000fc80008000000 */
[----:B------:R-:W-:Y:S02]  /*3310*/  LOP3.LUT R12, R12, UR4, RZ, 0x3c, !PT ;  /* 0x000000040c0c7c12 */ /* 0x000fe4000f8e3cff */
[----:B-1----:R-:W-:-:S04]  /*3320*/  SHF.L.U32 R4, R9, 0x1f, RZ ;  /* 0x0000001f09047819 */ /* 0x002fc800000006ff */
[----:B------:R-:W1:Y:S02]  /*3330*/  SYNCS.PHASECHK.TRANS64.TRYWAIT P1, [R0+URZ+0x140], R4 ;  /* 0x00014004000075a7 */ /* 0x000e6400080211ff */
[----:B-1----:R-:W-:Y:S05]  /*3340*/  @!P1 BRA `(.L_x_63) ;  /* 0x0000005000349947 */ /* 0x002fea0003800000 */
.L_x_183:
[----:B-1----:R-:W-:Y:S01]  /*3350*/  LEA R4, R11, UR37, 0x4 ;  /* 0x000000250b047c11 */ /* 0x002fe2000f8e20ff */
[----:B------:R-:W-:Y:S01]  /*3360*/  VIADD R0, R0, 0x150 ;  /* 0x0000015000007836 */ /* 0x000fe20000000000 */
[----:B------:R-:W-:Y:S01]  /*3370*/  SEL R3, R3, RZ, P0 ;  /* 0x000000ff03037207 */ /* 0x000fe20000000000 */
[----:B------:R-:W-:-:S03]  /*3380*/  VIADD R11, R11, 0x1 ;  /* 0x000000010b0b7836 */ /* 0x000fc60000000000 */
[----:B------:R-:W1:Y:S01]  /*3390*/  LDS.128 R4, [R4+0x1d0] ;  /* 0x0001d00004047984 */ /* 0x000e620000000c00 */
[----:B------:R-:W-:Y:S02]  /*33a0*/  PRMT R0, RZ, 0x654, R0 ;  /* 0x00000654ff007816 */ /* 0x000fe40000000000 */
[C---:B------:R-:W-:Y:S01]  /*33b0*/  ISETP.NE.AND P1, PT, R11.reuse, 0x2, PT ;  /* 0x000000020b00780c */ /* 0x040fe20003f25270 */
[----:B------:R-:W-:Y:S01]  /*33c0*/  @!PT LDS RZ, [RZ] ;  /* 0x00000000fffff984 */ /* 0x000fe20000000800 */
[----:B------:R-:W-:Y:S01]  /*33d0*/  @!PT LDS RZ, [RZ] ;  /* 0x00000000fffff984 */ /* 0x000fe20000000800 */
[----:B------:R-:W-:Y:S01]  /*33e0*/  @!PT LDS RZ, [RZ] ;  /* 0x00000000fffff984 */ /* 0x000fe20000000800 */
[----:B------:R-:W-:Y:S01]  /*33f0*/  @!PT LDS RZ, [RZ] ;  /* 0x00000000fffff984 */ /* 0x000fe20000000800 */
[----:B------:R2:W-:Y:S06]  /*3400*/  MEMBAR.ALL.CTA ;  /* 0x0000000000007992 */ /* 0x0005ec0000008000 */
[----:B--2---:R-:W2:Y:S01]  /*3410*/  FENCE.VIEW.ASYNC.S ;  /* 0x00000000000073c6 */ /* 0x004ea20000000000 */
[----:B------:R-:W-:Y:S01]  /*3420*/  SEL R11, R11, RZ, P1 ;  /* 0x000000ff0b0b7207 */ /* 0x000fe20000800000 */
[----:B--2---:R2:W-:Y:S01]  /*3430*/  SYNCS.ARRIVE.TRANS64.RED.A1T0 RZ, [R0+URZ], RZ ;  /* 0x000000ff00ff79a7 */ /* 0x0045e200081004ff */
[----:B-1----:R-:W-:-:S02]  /*3440*/  LOP3.LUT P3, RZ, R6, 0x1, RZ, 0xc0, !PT ;  /* 0x0000000106ff7812 */ /* 0x002fc4000786c0ff */
[----:B------:R-:W-:-:S04]  /*3450*/  SEL R4, RZ, 0x1, P1 ;  /* 0x00000001ff047807 */ /* 0x000fc80000800000 */
[----:B------:R-:W-:Y:S02]  /*3460*/  LOP3.LUT R9, R9, R4, RZ, 0x3c, !PT ;  /* 0x0000000409097212 */ /* 0x000fe400078e3cff */
[----:B--2---:R-:W-:-:S04]  /*3470*/  SEL R0, RZ, 0x1, P0 ;  /* 0x00000001ff007807 */ /* 0x004fc80000000000 */
[----:B------:R-:W-:Y:S01]  /*3480*/  LOP3.LUT R8, R8, R0, RZ, 0x3c, !PT ;  /* 0x0000000008087212 */ /* 0x000fe200078e3cff */
[----:B------:R-:W-:Y:S06]  /*3490*/  @P3 BRA `(.L_x_64) ;  /* 0xfffffffc002c3947 */ /* 0x000fec000383ffff */
[----:B------:R-:W-:Y:S01]  /*34a0*/  ULEA UR5, UR6, UR37, 0x3 ;  /* 0x0000002506057291 */ /* 0x000fe2000f8e18ff */
[----:B------:R-:W-:-:S08]  /*34b0*/  SHF.L.U32 R2, R12, 0x1f, RZ ;  /* 0x0000001f0c027819 */ /* 0x000fd000000006ff */
[----:B------:R-:W1:Y:S02]  /*34c0*/  SYNCS.PHASECHK.TRANS64 P0, [UR5+0x150], R2 ;  /* 0x00015002ff0075a7 */ /* 0x000e640008001005 */
[----:B-1----:R-:W-:Y:S05]  /*34d0*/  @P0 BRA `(.L_x_65) ;  /* 0x0000000000080947 */ /* 0x002fea0003800000 */
[----:B------:R-:W1:Y:S02]  /*34e0*/  SYNCS.PHASECHK.TRANS64.TRYWAIT P0, [UR5+0x150], R2 ;  /* 0x00015002ff0075a7 */ /* 0x000e640008001105 */
[----:B-1----:R-:W-:Y:S05]  /*34f0*/  @!P0 BRA `(.L_x_66) ;  /* 0x0000004c00dc8947 */ /* 0x002fea0003800000 */
.L_x_65:
[----:B------:R-:W-:-:S04]  /*3500*/  UIADD3 UR4, UPT, UPT, UR6, 0x1, URZ ;  /* 0x0000000106047890 */ /* 0x000fc8000fffe0ff */
[----:B------:R-:W-:-:S04]  /*3510*/  UISETP.NE.AND UP0, UPT, UR4, 0x2, UPT ;  /* 0x000000020400788c */ /* 0x000fc8000bf05270 */
[----:B------:R-:W-:Y:S02]  /*3520*/  USEL UR7, URZ, 0x1, UP0 ;  /* 0x00000001ff077887 */ /* 0x000fe40008000000 */
[----:B------:R-:W-:-:S04]  /*3530*/  USEL UR4, UR4, URZ, UP0 ;  /* 0x000000ff04047287 */ /* 0x000fc80008000000 */
[----:B------:R-:W-:Y:S01]  /*3540*/  ULEA UR4, UR4, UR37, 0x3 ;  /* 0x0000002504047291 */ /* 0x000fe2000f8e18ff */
[----:B-1----:R-:W-:-:S04]  /*3550*/  LOP3.LUT R2, R12, UR7, RZ, 0x3c, !PT ;  /* 0x000000070c027c12 */ /* 0x002fc8000f8e3cff */
[----:B------:R-:W-:-:S04]  /*3560*/  SHF.L.U32 R0, R2, 0x1f, RZ ;  /* 0x0000001f02007819 */ /* 0x000fc800000006ff */
[----:B------:R-:W1:Y:S02]  /*3570*/  SYNCS.PHASECHK.TRANS64 P0, [UR4+0x150], R0 ;  /* 0x00015000ff0075a7 */ /* 0x000e640008001004 */
[----:B-1----:R-:W-:Y:S05]  /*3580*/  @P0 EXIT ;  /* 0x000000000000094d */ /* 0x002fea0003800000 */
[----:B------:R-:W-:Y:S02]  /*3590*/  SHF.L.U32 R2, R2, 0x1f, RZ ;  /* 0x0000001f02027819 */ /* 0x000fe400000006ff */
[----:B------:R-:W-:-:S07]  /*35a0*/  MOV R0, UR4 ;  /* 0x0000000400007c02 */ /* 0x000fce0008000f00 */
.L_x_67:
[----:B-1----:R1:W2:Y:S02]  /*35b0*/  SYNCS.PHASECHK.TRANS64.TRYWAIT P0, [R0+URZ+0x150], R2 ;  /* 0x00015002000075a7 */ /* 0x0022a400080011ff */
[----:B--2---:R-:W-:Y:S05]  /*35c0*/  @!P0 NANOSLEEP.SYNCS 0x989680 ;  /* 0x009896800000895d */ /* 0x004fea0003900000 */
[----:B------:R-:W2:Y:S02]  /*35d0*/  @!P0 SYNCS.PHASECHK.TRANS64 P0, [R0+URZ+0x150], R2 ;  /* 0x00015002000085a7 */ /* 0x000ea400080010ff */
[----:B--2---:R-:W-:Y:S05]  /*35e0*/  @P0 EXIT ;  /* 0x000000000000094d */ /* 0x004fea0003800000 */
[----:B------:R-:W-:Y:S05]  /*35f0*/  BRA `(.L_x_67) ;  /* 0xfffffffc00ec7947 */ /* 0x000fea000383ffff */
.L_x_60:
[----:B------:R-:W-:Y:S05]  /*3600*/  BRA.U UP4, `(.L_x_68) ;  /* 0x0000001104d87547 */ /* 0x000fea000b800000 */
[----:B------:R-:W-:Y:S01]  /*3610*/  UMOV UR6, 0x40 ;  /* 0x0000004000067882 */ /* 0x000fe20000000000 */
[----:B------:R-:W-:Y:S01]  /*3620*/  NOP ;  /* 0x0000000000007918 */ /* 0x000fe20000000000 */
[----:B------:R-:W-:Y:S01]  /*3630*/  ULEA UR6, UR37, UR6, 0x18 ;  /* 0x0000000625067291 */ /* 0x000fe2000f8ec0ff */
[----:B------:R-:W-:Y:S02]  /*3640*/  UMOV UR7, 0x400 ;  /* 0x0000040000077882 */ /* 0x000fe40000000000 */
[----:B------:R-:W-:-:S06]  /*3650*/  ULEA UR37, UR37, UR7, 0x18 ;  /* 0x0000000725257291 */ /* 0x000fcc000f8ec0ff */
[----:B------:R-:W1:Y:S02]  /*3660*/  LDS.U8 R2, [UR6+0x1c] ;  /* 0x00001c06ff027984 */ /* 0x000e640008000000 */
[----:B-1----:R-:W-:-:S13]  /*3670*/  ISETP.NE.AND P0, PT, R2, RZ, PT ;  /* 0x000000ff0200720c */ /* 0x002fda0003f05270 */
[----:B------:R-:W-:Y:S05]  /*3680*/  @P0 BRA `(.L_x_69) ;  /* 0x0000000400080947 */ /* 0x000fea0003800000 */
[----:B------:R-:W-:Y:S02]  /*3690*/  UISETP.NE.U32.AND UP0, UPT, UR5, 0x1, UPT ;  /* 0x000000010500788c */ /* 0x000fe4000bf05070 */
[----:B------:R-:W-:-:S07]  /*36a0*/  UIADD3 UR8, UPT, UPT, UR6, 0x8, URZ ;  /* 0x0000000806087890 */ /* 0x000fce000fffe0ff */
[----:B------:R-:W-:Y:S05]  /*36b0*/  BRA.U !UP0, `(.L_x_70) ;  /* 0x00000001089c7547 */ /* 0x000fea000b800000 */
[----:B------:R-:W-:Y:S01]  /*36c0*/  ELECT P0, URZ, PT ;  /* 0x0000000000ff782f */ /* 0x000fe20003800000 */
[----:B------:R-:W-:-:S12]  /*36d0*/  BSSY B0, `(.L_x_70) ;  /* 0x0000025000007945 */ /* 0x000fd80003800000 */
[----:B------:R-:W-:Y:S05]  /*36e0*/  @!P0 BRA `(.L_x_71) ;  /* 0x00000000008c8947 */ /* 0x000fea0003800000 */
[----:B------:R-:W-:-:S05]  /*36f0*/  UMOV UR7, 0x10 ;  /* 0x0000001000077882 */ /* 0x000fca0000000000 */
[----:B------:R-:W-:Y:S04]  /*3700*/  DEPBAR.LE SB1, 0x36 ;  /* 0x00009d800000791a */ /* 0x000fe80000000000 */
[----:B------:R-:W1:Y:S02]  /*3710*/  UTCATOMSWS.2CTA.FIND_AND_SET.ALIGN UP1, UR7, UR7 ;  /* 0x00000007000775e3 */ /* 0x000e640008220800 */
[----:B-1----:R-:W-:Y:S01]  /*3720*/  MOV R10, UR7 ;  /* 0x00000007000a7c02 */ /* 0x002fe20008000f00 */
[----:B------:R-:W-:Y:S06]  /*3730*/  BRA.U UP1, `(.L_x_72) ;  /* 0x0000000101187547 */ /* 0x000fec000b800000 */
.L_x_73:
[----:B------:R-:W-:Y:S05]  /*3740*/  NANOSLEEP 0x64 ;  /* 0x000000640000795d */ /* 0x000fea0003800000 */
[----:B------:R-:W-:-:S05]  /*3750*/  UMOV UR7, 0x10 ;  /* 0x0000001000077882 */ /* 0x000fca0000000000 */
[----:B------:R-:W-:Y:S04]  /*3760*/  DEPBAR.LE SB1, 0x36 ;  /* 0x00009d800000791a */ /* 0x000fe80000000000 */
[----:B------:R-:W1:Y:S02]  /*3770*/  UTCATOMSWS.2CTA.FIND_AND_SET.ALIGN UP1, UR7, UR7 ;  /* 0x00000007000775e3 */ /* 0x000e640008220800 */
[----:B-1----:R-:W-:Y:S01]  /*3780*/  MOV R10, UR7 ;  /* 0x00000007000a7c02 */ /* 0x002fe20008000f00 */
[----:B------:R-:W-:Y:S05]  /*3790*/  BRA.U !UP1, `(.L_x_73) ;  /* 0xfffffffd09e87547 */ /* 0x000fea000b83ffff */
.L_x_72:
[----:B------:R-:W1:Y:S01]  /*37a0*/  LDS R5, [UR6+0x10] ;  /* 0x00001006ff057984 */ /* 0x000e620008000800 */
[----:B------:R-:W-:Y:S01]  /*37b0*/  IMAD.U32 R3, RZ, RZ, UR37 ;  /* 0x00000025ff037e24 */ /* 0x000fe2000f8e00ff */
[----:B------:R-:W-:-:S03]  /*37c0*/  MOV R2, UR4 ;  /* 0x0000000400027c02 */ /* 0x000fc60008000f00 */
[----:B------:R-:W-:Y:S01]  /*37d0*/  VIADD R3, R3, 0x1f0 ;  /* 0x000001f003037836 */ /* 0x000fe20000000000 */
[----:B-1----:R-:W-:-:S04]  /*37e0*/  SHF.L.U32 R5, R5, 0x1f, RZ ;  /* 0x0000001f05057819 */ /* 0x002fc800000006ff */
[----:B------:R-:W1:Y:S02]  /*37f0*/  SYNCS.PHASECHK.TRANS64.TRYWAIT P0, [UR6+0x8], R5 ;  /* 0x00000805ff0075a7 */ /* 0x000e640008001106 */
[----:B-1----:R-:W-:Y:S05]  /*3800*/  @P0 BRA `(.L_x_74) ;  /* 0x0000000000080947 */ /* 0x002fea0003800000 */
[----:B------:R-:W1:Y:S02]  /*3810*/  SYNCS.PHASECHK.TRANS64.TRYWAIT P0, [UR6+0x8], R5 ;  /* 0x00000805ff0075a7 */ /* 0x000e640008001106 */
[----:B-1----:R-:W-:Y:S05]  /*3820*/  @!P0 BRA `(.L_x_75) ;  /* 0x0000004c00288947 */ /* 0x002fea0003800000 */
.L_x_74:
[----:B-1----:R-:W-:Y:S01]  /*3830*/  HFMA2 R4, -RZ, RZ, 0, 5.9604644775390625e-08 ;  /* 0x00000001ff047431 */ /* 0x002fe200000001ff */
[----:B------:R-:W-:Y:S01]  /*3840*/  UPRMT UR7, UR4, 0x654, UR8 ;  /* 0x0000065404077896 */ /* 0x000fe20008000008 */
[----:B------:R-:W-:Y:S01]  /*3850*/  IMAD.MOV.U32 R7, RZ, RZ, 0xffff ;  /* 0x0000ffffff077424 */ /* 0x000fe200078e00ff */
[----:B------:R-:W-:Y:S01]  /*3860*/  PRMT R2, R2, 0x654, R3 ;  /* 0x0000065402027816 */ /* 0x000fe20000000003 */
[----:B------:R-:W-:Y:S02]  /*3870*/  IMAD.MOV.U32 R5, RZ, RZ, 0x4 ;  /* 0x00000004ff057424 */ /* 0x000fe400078e00ff */
[----:B------:R-:W-:Y:S01]  /*3880*/  IMAD.SHL.U32 R9, R10, 0x20, RZ ;  /* 0x000000200a097824 */ /* 0x000fe200078e00ff */
[----:B------:R-:W-:Y:S02]  /*3890*/  MOV R3, UR7 ;  /* 0x0000000700037c02 */ /* 0x000fe40008000f00 */
[-C--:B------:R-:W-:Y:S01]  /*38a0*/  SHF.L.U32 R7, R7, R10.reuse, RZ ;  /* 0x0000000a07077219 */ /* 0x080fe200000006ff */
[----:B------:R1:W-:Y:S01]  /*38b0*/  SYNCS.ARRIVE.TRANS64.RED RZ, [UR7], R5 ;  /* 0x00000005ffff79a7 */ /* 0x0003e20008000407 */
[----:B------:R-:W-:Y:S01]  /*38c0*/  SHF.L.U32 R6, R4, R10, RZ ;  /* 0x0000000a04067219 */ /* 0x000fe200000006ff */
[----:B------:R1:W-:Y:S04]  /*38d0*/  STS [UR37+0x1f0], R9 ;  /* 0x0001f009ff007988 */ /* 0x0003e80008000825 */
[----:B------:R1:W-:Y:S04]  /*38e0*/  STAS [R2.64], R10 ;  /* 0x0000000a02007dbd */ /* 0x0003e8000c0008ff */
[----:B------:R1:W-:Y:S04]  /*38f0*/  ATOMS.OR RZ, [UR6+0x14], R7 ;  /* 0x00001407ffff798c */ /* 0x0003e8000b000006 */
[----:B------:R1:W-:Y:S04]  /*3900*/  ATOMS.OR RZ, [UR6+0x18], R6 ;  /* 0x00001806ffff798c */ /* 0x0003e8000b000006 */
[----:B------:R1:W-:Y:S02]  /*3910*/  ATOMS.XOR RZ, [UR6+0x10], R4 ;  /* 0x00001004ffff798c */ /* 0x0003e4000b800006 */
.L_x_71:
[----:B------:R-:W-:Y:S05]  /*3920*/  BSYNC B0 ;  /* 0x0000000000007941 */ /* 0x000fea0003800000 */
.L_x_70:
[----:B------:R-:W-:Y:S05]  /*3930*/  BRA.U UP0, `(.L_x_76) ;  /* 0x00000001006c7547 */ /* 0x000fea000b800000 */
[----:B------:R-:W-:-:S03]  /*3940*/  UMOV UR7, 0xffffffff ;  /* 0xffffffff00077882 */ /* 0x000fc60000000000 */
[----:B------:R-:W-:Y:S05]  /*3950*/  BRA.DIV UR7, `(.L_x_77) ;  /* 0x0000004a07f47947 */ /* 0x000fea000b800000 */
[----:B------:R-:W-:-:S13]  /*3960*/  ELECT P6, URZ, PT ;  /* 0x0000000000ff782f */ /* 0x000fda00038c0000 */
.L_x_187:
[----:B------:R-:W-:Y:S05]  /*3970*/  @!P6 BRA `(.L_x_76) ;  /* 0x00000000005ce947 */ /* 0x000fea0003800000 */
[----:B-1----:R-:W1:Y:S02]  /*3980*/  LDS R3, [UR6+0x10] ;  /* 0x00001006ff037984 */ /* 0x002e640008000800 */
[----:B-1----:R-:W-:-:S04]  /*3990*/  SHF.L.U32 R3, R3, 0x1f, RZ ;  /* 0x0000001f03037819 */ /* 0x002fc800000006ff */
[----:B------:R-:W1:Y:S02]  /*39a0*/  SYNCS.PHASECHK.TRANS64.TRYWAIT P0, [UR6+0x8], R3 ;  /* 0x00000803ff0075a7 */ /* 0x000e640008001106 */
[----:B-1----:R-:W-:Y:S05]  /*39b0*/  @P0 BRA `(.L_x_78) ;  /* 0x0000000000080947 */ /* 0x002fea0003800000 */
[----:B------:R-:W1:Y:S02]  /*39c0*/  SYNCS.PHASECHK.TRANS64.TRYWAIT P0, [UR6+0x8], R3 ;  /* 0x00000803ff0075a7 */ /* 0x000e640008001106 */
[----:B-1----:R-:W-:Y:S05]  /*39d0*/  @!P0 BRA `(.L_x_79) ;  /* 0x0000004800f48947 */ /* 0x002fea0003800000 */
.L_x_78:
[----:B------:R-:W2:Y:S01]  /*39e0*/  LDS R5, [UR37+0x1f0] ;  /* 0x0001f025ff057984 */ /* 0x000ea20008000800 */
[----:B-1----:R-:W-:Y:S02]  /*39f0*/  HFMA2 R2, -RZ, RZ, 0, 5.9604644775390625e-08 ;  /* 0x00000001ff027431 */ /* 0x002fe400000001ff */
[----:B------:R-:W-:Y:S01]  /*3a00*/  IMAD.MOV.U32 R3, RZ, RZ, 0xffff ;  /* 0x0000ffffff037424 */ /* 0x000fe200078e00ff */
[----:B------:R-:W-:Y:S01]  /*3a10*/  UPRMT UR7, UR4, 0x654, UR8 ;  /* 0x0000065404077896 */ /* 0x000fe20008000008 */
[----:B--2---:R-:W-:-:S03]  /*3a20*/  IMAD.SHL.U32 R4, R5, 0x20, RZ ;  /* 0x0000002005047824 */ /* 0x004fc600078e00ff */
[-C--:B------:R-:W-:Y:S02]  /*3a30*/  SHF.L.U32 R3, R3, R5.reuse, RZ ;  /* 0x0000000503037219 */ /* 0x080fe400000006ff */
[----:B------:R-:W-:Y:S01]  /*3a40*/  SHF.L.U32 R5, R2, R5, RZ ;  /* 0x0000000502057219 */ /* 0x000fe200000006ff */
[----:B------:R2:W-:Y:S04]  /*3a50*/  STS [UR37+0x1f0], R4 ;  /* 0x0001f004ff007988 */ /* 0x0005e80008000825 */
[----:B------:R2:W-:Y:S04]  /*3a60*/  ATOMS.OR RZ, [UR6+0x14], R3 ;  /* 0x00001403ffff798c */ /* 0x0005e8000b000006 */
[----:B------:R2:W-:Y:S01]  /*3a70*/  ATOMS.OR RZ, [UR6+0x18], R5 ;  /* 0x00001805ffff798c */ /* 0x0005e2000b000006 */
[----:B------:R-:W-:Y:S03]  /*3a80*/  SYNCS.ARRIVE.TRANS64.RED.A1T0 RZ, [UR7], RZ ;  /* 0x000000ffffff79a7 */ /* 0x000fe60008100407 */
[----:B------:R2:W-:Y:S01]  /*3a90*/  ATOMS.XOR RZ, [UR6+0x10], R2 ;  /* 0x00001002ffff798c */ /* 0x0005e2000b800006 */
[----:B------:R-:W-:Y:S05]  /*3aa0*/  BRA `(.L_x_76) ;  /* 0x0000000000107947 */ /* 0x000fea0003800000 */
.L_x_69:
[----:B------:R-:W-:-:S05]  /*3ab0*/  MOV R2, 0xffffffff ;  /* 0xffffffff00027802 */ /* 0x000fca0000000f00 */
[----:B------:R1:W-:Y:S02]  /*3ac0*/  STS [UR37+0x1f0], R2 ;  /* 0x0001f002ff007988 */ /* 0x0003e40008000825 */
[----:B-1----:R-:W-:Y:S02]  /*3ad0*/  MOV R2, 0x3af0 ;  /* 0x00003af000027802 */ /* 0x002fe40000000f00 */
[----:B-----5:R-:W-:Y:S05]  /*3ae0*/  CALL.REL.NOINC `($__internal_1_$__cuda_sm10x_tcgen05_guardrail_trap_phase_invalid_during_alloc) ;  /* 0x0000005000547944 */ /* 0x020fea0003c00000 */
.L_x_76:
[----:B------:R-:W-:Y:S05]  /*3af0*/  WARPSYNC.ALL ;  /* 0x0000000000007948 */ /* 0x000fea0003800000 */
[----:B------:R-:W3:Y:S01]  /*3b00*/  S2UR UR7, SR_CgaCtaId ;  /* 0x00000000000779c3 */ /* 0x000ee20000008800 */
[----:B------:R-:W-:Y:S01]  /*3b10*/  UMOV UR6, 0x400 ;  /* 0x0000040000067882 */ /* 0x000fe20000000000 */
[----:B------:R-:W-:-:S06]  /*3b20*/  NOP ;  /* 0x0000000000007918 */ /* 0x000fcc0000000000 */
[----:B------:R-:W-:Y:S06]  /*3b30*/  BAR.ARV 0x6, 0xa0 ;  /* 0x0182800000007b1d */ /* 0x000fec0000002000 */
[----:B------:R-:W4:Y:S01]  /*3b40*/  LDCU UR8, c[0x0][0x38c] ;  /* 0x00007180ff0877ac */ /* 0x000f220008000800 */
[----:B------:R-:W-:Y:S01]  /*3b50*/  LOP3.LUT R0, R0, 0xffff, RZ, 0xc0, !PT ;  /* 0x0000ffff00007812 */ /* 0x000fe200078ec0ff */
[----:B-1----:R-:W-:Y:S01]  /*3b60*/  IMAD.MOV.U32 R9, RZ, RZ, 0x1 ;  /* 0x00000001ff097424 */ /* 0x002fe200078e00ff */
[----:B------:R-:W-:Y:S01]  /*3b70*/  LOP3.LUT R8, R8, 0xffff, RZ, 0xc0, !PT ;  /* 0x0000ffff08087812 */ /* 0x000fe200078ec0ff */
[----:B------:R-:W-:Y:S01]  /*3b80*/  UMOV UR19, URZ ;  /* 0x000000ff00137c82 */ /* 0x000fe20008000000 */
[----:B------:R-:W-:Y:S01]  /*3b90*/  R2UR UR11, R0 ;  /* 0x00000000000b72ca */ /* 0x000fe200000e0000 */
[----:B------:R-:W-:Y:S01]  /*3ba0*/  UMOV UR18, URZ ;  /* 0x000000ff00127c82 */ /* 0x000fe20008000000 */
[----:B------:R-:W-:Y:S01]  /*3bb0*/  R2UR UR12, R8 ;  /* 0x00000000080c72ca */ /* 0x000fe200000e0000 */
[----:B------:R-:W-:Y:S01]  /*3bc0*/  IMAD.MOV.U32 R8, RZ, RZ, RZ ;  /* 0x000000ffff087224 */ /* 0x000fe200078e00ff */
[----:B------:R-:W-:Y:S01]  /*3bd0*/  UMOV UR17, URZ ;  /* 0x000000ff00117c82 */ /* 0x000fe20008000000 */
[----:B---3--:R-:W-:-:S02]  /*3be0*/  ULEA UR7, UR7, UR6, 0x18 ;  /* 0x0000000607077291 */ /* 0x008fc4000f8ec0ff */
[----:B------:R-:W-:Y:S02]  /*3bf0*/  UISETP.NE.AND UP2, UPT, UR5, URZ, UPT ;  /* 0x000000ff0500728c */ /* 0x000fe4000bf45270 */
[----:B------:R-:W-:Y:S02]  /*3c00*/  UIADD3 UR13, UPT, UPT, UR7, 0x6400, URZ ;  /* 0x00006400070d7890 */ /* 0x000fe4000fffe0ff */
[----:B------:R-:W-:Y:S02]  /*3c10*/  UIADD3 UR14, UPT, UPT, UR7, 0x26400, URZ ;  /* 0x00026400070e7890 */ /* 0x000fe4000fffe0ff */
[----:B----4-:R-:W-:Y:S01]  /*3c20*/  UIADD3 UR8, UPT, UPT, UR8, 0x1f, URZ ;  /* 0x0000001f08087890 */ /* 0x010fe2000fffe0ff */
[----:B--2---:R-:W1:Y:S01]  /*3c30*/  LDS R2, [UR7+0x1f0] ;  /* 0x0001f007ff027984 */ /* 0x004e620008000800 */
[----:B------:R-:W-:Y:S02]  /*3c40*/  USHF.R.U32.HI UR13, URZ, 0x4, UR13 ;  /* 0x00000004ff0d7899 */ /* 0x000fe4000801160d */
[----:B------:R-:W-:-:S02]  /*3c50*/  USHF.R.S32.HI UR6, URZ, 0x1f, UR8 ;  /* 0x0000001fff067899 */ /* 0x000fc40008011408 */
[----:B------:R-:W-:Y:S02]  /*3c60*/  USHF.R.U32.HI UR14, URZ, 0x4, UR14 ;  /* 0x00000004ff0e7899 */ /* 0x000fe4000801160e */
[----:B------:R-:W-:Y:S02]  /*3c70*/  ULEA.HI UR6, UR6, UR8, URZ, 0x5 ;  /* 0x0000000806067291 */ /* 0x000fe4000f8f28ff */
[----:B------:R-:W-:Y:S02]  /*3c80*/  ULOP3.LUT UR13, UR13, 0x3fff, URZ, 0xc0, !UPT ;  /* 0x00003fff0d0d7892 */ /* 0x000fe4000f8ec0ff */
[----:B------:R-:W-:Y:S02]  /*3c90*/  USHF.R.S32.HI UR6, URZ, 0x5, UR6 ;  /* 0x00000005ff067899 */ /* 0x000fe40008011406 */
[----:B------:R-:W-:Y:S02]  /*3ca0*/  ULOP3.LUT UR14, UR14, 0x3fff, URZ, 0xc0, !UPT ;  /* 0x00003fff0e0e7892 */ /* 0x000fe4000f8ec0ff */
[----:B------:R-:W-:Y:S01]  /*3cb0*/  UISETP.LT.AND UP0, UPT, UR6, 0x1, UPT ;  /* 0x000000010600788c */ /* 0x000fe2000bf01270 */
[----:B------:R-:W-:Y:S01]  /*3cc0*/  UMOV UR28, 0x0 ;  /* 0x00000000001c7882 */ /* 0x000fe20000000000 */
[----:B------:R-:W-:Y:S01]  /*3cd0*/  UMOV UR29, 0x8100910 ;  /* 0x08100910001d7882 */ /* 0x000fe20000000000 */
[----:B------:R-:W-:-:S02]  /*3ce0*/  ULOP3.LUT UR13, UR13, 0x10000, URZ, 0xfc, !UPT ;  /* 0x000100000d0d7892 */ /* 0x000fc4000f8efcff */
[----:B------:R-:W-:Y:S02]  /*3cf0*/  ULOP3.LUT UR14, UR14, 0x10000, URZ, 0xfc, !UPT ;  /* 0x000100000e0e7892 */ /* 0x000fe4000f8efcff */
[----:B------:R-:W-:Y:S01]  /*3d00*/  USEL UR20, UR6, 0x1, !UP0 ;  /* 0x0000000106147887 */ /* 0x000fe2000c000000 */
[----:B------:R-:W-:Y:S01]  /*3d10*/  UMOV UR26, 0x0 ;  /* 0x00000000001a7882 */ /* 0x000fe20000000000 */
[----:B------:R-:W-:Y:S01]  /*3d20*/  UMOV UR27, 0x8100910 ;  /* 0x08100910001b7882 */ /* 0x000fe20000000000 */
[----:B------:R-:W-:Y:S01]  /*3d30*/  UMOV UR24, 0x0 ;  /* 0x0000000000187882 */ /* 0x000fe20000000000 */
[----:B------:R-:W-:Y:S01]  /*3d40*/  UMOV UR25, 0x8100910 ;  /* 0x0810091000197882 */ /* 0x000fe20000000000 */
[----:B------:R-:W-:Y:S01]  /*3d50*/  UMOV UR22, 0x0 ;  /* 0x0000000000167882 */ /* 0x000fe20000000000 */
[----:B------:R-:W-:Y:S01]  /*3d60*/  UMOV UR23, 0x8100910 ;  /* 0x0810091000177882 */ /* 0x000fe20000000000 */
[----:B-1----:R-:W-:Y:S02]  /*3d70*/  R2UR UR21, R2 ;  /* 0x00000000021572ca */ /* 0x002fe400000e0000 */
[----:B------:R-:W-:-:S13]  /*3d80*/  CS2R R2, SRZ ;  /* 0x0000000000027805 */ /* 0x000fda000001ff00 */
.L_x_87:
[C---:B------:R-:W-:Y:S02]  /*3d90*/  LEA R0, R8.reuse, UR7, 0x3 ;  /* 0x0000000708007c11 */ /* 0x040fe4000f8e18ff */
[----:B------:R-:W-:Y:S02]  /*3da0*/  SHF.L.U32 R4, R3, 0x1f, RZ ;  /* 0x0000001f03047819 */ /* 0x000fe400000006ff */
[----:B------:R-:W-:Y:S02]  /*3db0*/  LEA R5, R8, UR7, 0x4 ;  /* 0x0000000708057c11 */ /* 0x000fe4000f8e20ff */
[----:B------:R-:W1:Y:S02]  /*3dc0*/  SYNCS.PHASECHK.TRANS64.TRYWAIT P0, [R0+URZ+0x140], R4 ;  /* 0x00014004000075a7 */ /* 0x000e6400080011ff */
[----:B-1-34-:R-:W-:Y:S05]  /*3dd0*/  @!P0 BRA `(.L_x_80) ;  /* 0x00000048000c8947 */ /* 0x01afea0003800000 */
.L_x_188:
[----:B-1----:R-:W1:Y:S01]  /*3de0*/  LDS.128 R4, [R5+0x1d0] ;  /* 0x0001d00005047984 */ /* 0x002e620000000c00 */
[----:B------:R-:W-:Y:S02]  /*3df0*/  VIADD R0, R0, 0x150 ;  /* 0x0000015000007836 */ /* 0x000fe40000000000 */
[----:B------:R-:W-:Y:S01]  /*3e00*/  VIADD R8, R8, 0x1 ;  /* 0x0000000108087836 */ /* 0x000fe20000000000 */
[----:B------:R-:W-:Y:S01]  /*3e10*/  @!PT LDS RZ, [RZ] ;  /* 0x00000000fffff984 */ /* 0x000fe20000000800 */
[----:B------:R-:W-:Y:S01]  /*3e20*/  @!PT LDS RZ, [RZ] ;  /* 0x00000000fffff984 */ /* 0x000fe20000000800 */
[----:B------:R-:W-:Y:S01]  /*3e30*/  @!PT LDS RZ, [RZ] ;  /* 0x00000000fffff984 */ /* 0x000fe20000000800 */
[----:B------:R-:W-:Y:S01]  /*3e40*/  @!PT LDS RZ, [RZ] ;  /* 0x00000000fffff984 */ /* 0x000fe20000000800 */
[----:B------:R2:W-:Y:S06]  /*3e50*/  MEMBAR.ALL.CTA ;  /* 0x0000000000007992 */ /* 0x0005ec0000008000 */
[----:B--2---:R-:W2:Y:S01]  /*3e60*/  FENCE.VIEW.ASYNC.S ;  /* 0x00000000000073c6 */ /* 0x004ea20000000000 */
[----:B------:R-:W-:-:S04]  /*3e70*/  PRMT R0, RZ, 0x654, R0 ;  /* 0x00000654ff007816 */ /* 0x000fc80000000000 */
[----:B--2---:R2:W-:Y:S01]  /*3e80*/  SYNCS.ARRIVE.TRANS64.RED.A1T0 RZ, [R0+URZ], RZ ;  /* 0x000000ff00ff79a7 */ /* 0x0045e200081004ff */
[----:B-1----:R-:W-:Y:S01]  /*3e90*/  LOP3.LUT P1, RZ, R6, 0x1, RZ, 0xc0, !PT ;  /* 0x0000000106ff7812 */ /* 0x002fe2000782c0ff */
[----:B--2---:R-:W-:-:S12]  /*3ea0*/  BRA.U UP2, `(.L_x_81) ;  /* 0x0000000502087547 */ /* 0x004fd8000b800000 */
[----:B------:R-:W1:Y:S01]  /*3eb0*/  LDCU UR8, c[0x0][0x38c] ;  /* 0x00007180ff0877ac */ /* 0x000e620008000800 */
[----:B------:R-:W-:Y:S02]  /*3ec0*/  PLOP3.LUT P2, PT, PT, PT, PT, 0x80, 0x8 ;  /* 0x000000000008781c */ /* 0x000fe40003f4f070 */
[----:B------:R-:W-:Y:S01]  /*3ed0*/  SHF.L.U32 R4, R9, 0x1f, RZ ;  /* 0x0000001f09047819 */ /* 0x000fe200000006ff */
[----:B------:R-:W-:Y:S02]  /*3ee0*/  ULEA UR9, UR19, UR7, 0x3 ;  /* 0x0000000713097291 */ /* 0x000fe4000f8e18ff */
[----:B------:R-:W-:Y:S02]  /*3ef0*/  ULEA UR10, UR19, UR21, 0x5 ;  /* 0x00000015130a7291 */ /* 0x000fe4000f8e28ff */
[----:B-1----:R-:W-:-:S06]  /*3f00*/  UISETP.GE.AND UP0, UPT, UR8, 0x1, UPT ;  /* 0x000000010800788c */ /* 0x002fcc000bf06270 */
[----:B------:R-:W-:-:S05]  /*3f10*/  PLOP3.LUT P0, PT, PT, PT, UP0, 0x80, 0x8 ;  /* 0x000000000008781c */ /* 0x000fca0003f0f008 */
[----:B------:R-:W-:-:S08]  /*3f20*/  @UP0 ULEA UR8, UR18, UR7, 0x3 ;  /* 0x0000000712080291 */ /* 0x000fd0000f8e18ff */
[----:B------:R-:W-:-:S04]  /*3f30*/  @P0 SHF.L.U32 R0, R2, 0x1f, RZ ;  /* 0x0000001f02000819 */ /* 0x000fc800000006ff */
[----:B------:R1:W2:Y:S01]  /*3f40*/  @P0 SYNCS.PHASECHK.TRANS64.TRYWAIT P2, [UR8], R0 ;  /* 0x00000000ff0005a7 */ /* 0x0002a20008041108 */
[----:B------:R-:W3:Y:S02]  /*3f50*/  SYNCS.PHASECHK.TRANS64.TRYWAIT P0, [UR9+0x180], R4 ;  /* 0x00018004ff0075a7 */ /* 0x000ee40008001109 */
[----:B-123--:R-:W-:Y:S05]  /*3f60*/  @!P0 BRA `(.L_x_82) ;  /* 0x0000004400bc8947 */ /* 0x00efea0003800000 */
.L_x_190:
[----:B------:R-:W-:Y:S01]  /*3f70*/  UMOV UR16, UR17 ;  /* 0x0000001100107c82 */ /* 0x000fe20008000000 */
[----:B------:R-:W-:Y:S05]  /*3f80*/  BRA.U !UP0, `(.L_x_83) ;  /* 0x0000000108c07547 */ /* 0x000fea000b800000 */
[----:B------:R-:W-:Y:S02]  /*3f90*/  UIADD3 UR16, UPT, UPT, UR20, UR17, URZ ;  /* 0x0000001114107290 */ /* 0x000fe4000fffe0ff */
[----:B------:R-:W-:Y:S01]  /*3fa0*/  UPLOP3.LUT UP3, UPT, UPT, UPT, UPT, 0x40, 0x4 ;  /* 0x000000000004789c */ /* 0x000fe20003f6e870 */
[----:B------:R-:W-:Y:S01]  /*3fb0*/  UMOV UR15, UR6 ;  /* 0x00000006000f7c82 */ /* 0x000fe20008000000 */
[----:B------:R-:W-:-:S09]  /*3fc0*/  UMOV UR46, UR18 ;  /* 0x00000012002e7c82 */ /* 0x000fd20008000000 */
.L_x_86:
[----:B--2---:R-:W-:Y:S01]  /*3fd0*/  ULEA UR8, UR46, UR7, 0x3 ;  /* 0x000000072e087291 */ /* 0x004fe2000f8e18ff */
[----:B---3--:R-:W-:Y:S11]  /*3fe0*/  @P2 BRA `(.L_x_84) ;  /* 0x00000000000c2947 */ /* 0x008ff60003800000 */
[----:B-1----:R-:W-:Y:S04]  /*3ff0*/  SHF.L.U32 R4, R2, 0x1f, RZ ;  /* 0x0000001f02047819 */ /* 0x002fe800000006ff */
[----:B------:R-:W1:Y:S02]  /*4000*/  SYNCS.PHASECHK.TRANS64.TRYWAIT P0, [UR8], R4 ;  /* 0x00000004ff0075a7 */ /* 0x000e640008001108 */
[----:B-1----:R-:W-:Y:S05]  /*4010*/  @!P0 BRA `(.L_x_85) ;  /* 0x0000004400a88947 */ /* 0x002fea0003800000 */
.L_x_84:
[----:B------:R-:W-:Y:S01]  /*4020*/  UISETP.NE.AND UP0, UPT, UR15, 0x1, UPT ;  /* 0x000000010f00788c */ /* 0x000fe2000bf05270 */
[----:B------:R-:W-:Y:S01]  /*4030*/  PLOP3.LUT P2, PT, PT, PT, PT, 0x80, 0x8 ;  /* 0x000000000008781c */ /* 0x000fe20003f4f070 */
[----:B------:R-:W-:Y:S02]  /*4040*/  UIADD3 UR18, UPT, UPT, UR46, 0x1, URZ ;  /* 0x000000012e127890 */ /* 0x000fe4000fffe0ff */
[----:B------:R-:W-:Y:S02]  /*4050*/  ULEA UR32, UR46, UR14, 0x8 ;  /* 0x0000000e2e207291 */ /* 0x000fe4000f8e40ff */
[----:B------:R-:W-:Y:S01]  /*4060*/  UISETP.NE.AND UP1, UPT, UR18, 0x10, UPT ;  /* 0x000000101200788c */ /* 0x000fe2000bf25270 */
[----:B------:R-:W-:Y:S01]  /*4070*/  PLOP3.LUT P0, PT, PT, PT, UP0, 0x80, 0x8 ;  /* 0x000000000008781c */ /* 0x000fe20003f0f008 */
[----:B------:R-:W-:Y:S02]  /*4080*/  UIADD3 UR44, UPT, UPT, UR32, 0x2, URZ ;  /* 0x00000002202c7890 */ /* 0x000fe4000fffe0ff */
[----:B------:R-:W-:Y:S02]  /*4090*/  USEL UR31, URZ, 0x1, UP1 ;  /* 0x00000001ff1f7887 */ /* 0x000fe40008800000 */
[----:B------:R-:W-:Y:S02]  /*40a0*/  USEL UR18, UR18, URZ, UP1 ;  /* 0x000000ff12127287 */ /* 0x000fe40008800000 */
[----:B------:R-:W-:Y:S02]  /*40b0*/  UIADD3 UR40, UPT, UPT, UR32, 0x4, URZ ;  /* 0x0000000420287890 */ /* 0x000fe4000fffe0ff */
[----:B------:R-:W-:Y:S01]  /*40c0*/  @UP0 ULEA UR30, UR18, UR7, 0x3 ;  /* 0x00000007121e0291 */ /* 0x000fe2000f8e18ff */
[----:B------:R-:W-:Y:S01]  /*40d0*/  LOP3.LUT R2, R2, UR31, RZ, 0x3c, !PT ;  /* 0x0000001f02027c12 */ /* 0x000fe2000f8e3cff */
[----:B------:R-:W-:Y:S02]  /*40e0*/  UIADD3 UR36, UPT, UPT, UR32, 0x6, URZ ;  /* 0x0000000620247890 */ /* 0x000fe4000fffe0ff */
[----:B------:R-:W-:Y:S01]  /*40f0*/  UIADD3 UR8, UPT, UPT, UR8, 0x80, URZ ;  /* 0x0000008008087890 */ /* 0x000fe2000fffe0ff */
[----:B-1----:R-:W-:Y:S01]  /*4100*/  @P0 SHF.L.U32 R0, R2, 0x1f, RZ ;  /* 0x0000001f02000819 */ /* 0x002fe200000006ff */
[----:B------:R-:W-:Y:S02]  /*4110*/  UIADD3 UR17, UPT, UPT, UR17, 0x1, URZ ;  /* 0x0000000111117890 */ /* 0x000fe4000fffe0ff */
[----:B------:R-:W-:Y:S01]  /*4120*/  UIADD3 UR15, UPT, UPT, UR15, -0x1, URZ ;  /* 0xffffffff0f0f7890 */ /* 0x000fe2000fffe0ff */
[----:B------:R2:W3:Y:S01]  /*4130*/  @P0 SYNCS.PHASECHK.TRANS64.TRYWAIT P2, [UR30], R0 ;  /* 0x00000000ff0005a7 */ /* 0x0004e2000804111e */
[----:B------:R-:W-:Y:S02]  /*4140*/  ULEA UR30, UR46, UR13, 0x9 ;  /* 0x0000000d2e1e7291 */ /* 0x000fe4000f8e48ff */
[----:B------:R-:W-:Y:S02]  /*4150*/  UISETP.NE.AND UP0, UPT, UR17, UR16, UPT ;  /* 0x000000101100728c */ /* 0x000fe4000bf05270 */
[----:B------:R-:W-:Y:S02]  /*4160*/  UIADD3 UR42, UPT, UPT, UR30, 0x2, URZ ;  /* 0x000000021e2a7890 */ /* 0x000fe4000fffe0ff */
[----:B------:R-:W-:Y:S02]  /*4170*/  UIADD3 UR38, UPT, UPT, UR30, 0x4, URZ ;  /* 0x000000041e267890 */ /* 0x000fe4000fffe0ff */
[----:B------:R-:W-:Y:S01]  /*4180*/  UIADD3 UR34, UPT, UPT, UR30, 0x6, URZ ;  /* 0x000000061e227890 */ /* 0x000fe2000fffe0ff */
[----:B------:R-:W-:Y:S01]  /*4190*/  UMOV UR33, 0x40004040 ;  /* 0x4000404000217882 */ /* 0x000fe20000000000 */
[----:B------:R-:W-:Y:S01]  /*41a0*/  UMOV UR31, 0x40004040 ;  /* 0x40004040001f7882 */ /* 0x000fe20000000000 */
[----:B------:R-:W-:Y:S01]  /*41b0*/  UMOV UR45, 0x40004040 ;  /* 0x40004040002d7882 */ /* 0x000fe20000000000 */
[----:B------:R2:W-:Y:S01]  /*41c0*/  UTCHMMA.2CTA gdesc[UR30], gdesc[UR32], tmem[UR10], tmem[UR28], idesc[UR29], UP3 ;  /* 0x00ff1c201e0075ea */ /* 0x0005e20009a0000a */
[----:B------:R-:W-:Y:S01]  /*41d0*/  UPLOP3.LUT UP3, UPT, UPT, UPT, UPT, 0x80, 0x8 ;  /* 0x000000000008789c */ /* 0x000fe20003f6f070 */
[----:B------:R-:W-:Y:S01]  /*41e0*/  UMOV UR43, 0x40004040 ;  /* 0x40004040002b7882 */ /* 0x000fe20000000000 */
[----:B------:R-:W-:Y:S01]  /*41f0*/  UMOV UR41, 0x40004040 ;  /* 0x4000404000297882 */ /* 0x000fe20000000000 */
[----:B------:R2:W-:Y:S01]  /*4200*/  UTCHMMA.2CTA gdesc[UR42], gdesc[UR44], tmem[UR10], tmem[UR26], idesc[UR27], UPT ;  /* 0x00ff1a2c2a0075ea */ /* 0x0005e2000ba0000a */
[----:B------:R-:W-:Y:S01]  /*4210*/  UMOV UR39, 0x40004040 ;  /* 0x4000404000277882 */ /* 0x000fe20000000000 */
[----:B------:R-:W-:Y:S01]  /*4220*/  UMOV UR37, 0x40004040 ;  /* 0x4000404000257882 */ /* 0x000fe20000000000 */
[----:B------:R-:W-:Y:S01]  /*4230*/  UMOV UR35, 0x40004040 ;  /* 0x4000404000237882 */ /* 0x000fe20000000000 */
[----:B------:R2:W-:Y:S01]  /*4240*/  UTCHMMA.2CTA gdesc[UR38], gdesc[UR40], tmem[UR10], tmem[UR24], idesc[UR25], UPT ;  /* 0x00ff1828260075ea */ /* 0x0005e2000ba0000a */
[----:B------:R2:W-:Y:S01]  /*4250*/  UTCHMMA.2CTA gdesc[UR34], gdesc[UR36], tmem[UR10], tmem[UR22], idesc[UR23], UPT ;  /* 0x00ff1624220075ea */ /* 0x0005e2000ba0000a */
[----:B------:R2:W-:Y:S01]  /*4260*/  UTCBAR.2CTA.MULTICAST [UR8], URZ, UR12 ;  /* 0x000000ff080073e9 */ /* 0x0005e2000820080c */
[----:B------:R-:W-:Y:S01]  /*4270*/  UMOV UR46, UR18 ;  /* 0x00000012002e7c82 */ /* 0x000fe20008000000 */
[----:B------:R-:W-:Y:S05]  /*4280*/  BRA.U UP0, `(.L_x_86) ;  /* 0xfffffffd00507547 */ /* 0x000fea000b83ffff */
.L_x_83:
[----:B------:R-:W-:Y:S01]  /*4290*/  UIADD3 UR9, UPT, UPT, UR9, 0x160, URZ ;  /* 0x0000016009097890 */ /* 0x000fe2000fffe0ff */
[----:B------:R-:W-:-:S08]  /*42a0*/  UMOV UR17, UR16 ;  /* 0x0000001000117c82 */ /* 0x000fd00008000000 */
[----:B------:R4:W-:Y:S01]  /*42b0*/  UTCBAR.2CTA.MULTICAST [UR9], URZ, UR11 ;  /* 0x000000ff090073e9 */ /* 0x0009e2000820080b */
[----:B------:R-:W-:Y:S02]  /*42c0*/  NOP ;  /* 0x0000000000007918 */ /* 0x000fe40000000000 */
.L_x_81:
[----:B------:R-:W-:Y:S01]  /*42d0*/  UIADD3 UR19, UPT, UPT, UR19, 0x1, URZ ;  /* 0x0000000113137890 */ /* 0x000fe2000fffe0ff */
[----:B------:R-:W-:-:S03]  /*42e0*/  ISETP.NE.AND P0, PT, R8, 0x2, PT ;  /* 0x000000020800780c */ /* 0x000fc60003f05270 */
[----:B------:R-:W-:Y:S01]  /*42f0*/  UISETP.NE.AND UP0, UPT, UR19, 0x4, UPT ;  /* 0x000000041300788c */ /* 0x000fe2000bf05270 */
[----:B-12---:R-:W-:Y:S02]  /*4300*/  SEL R0, RZ, 0x1, P0 ;  /* 0x00000001ff007807 */ /* 0x006fe40000000000 */
[----:B------:R-:W-:Y:S01]  /*4310*/  SEL R8, R8, RZ, P0 ;  /* 0x000000ff08087207 */ /* 0x000fe20000000000 */
[----:B------:R-:W-:Y:S01]  /*4320*/  USEL UR8, URZ, 0x1, UP0 ;  /* 0x00000001ff087887 */ /* 0x000fe20008000000 */
[----:B------:R-:W-:Y:S01]  /*4330*/  LOP3.LUT R3, R3, R0, RZ, 0x3c, !PT ;  /* 0x0000000003037212 */ /* 0x000fe200078e3cff */
[----:B------:R-:W-:-:S04]  /*4340*/  USEL UR19, UR19, URZ, UP0 ;  /* 0x000000ff13137287 */ /* 0x000fc80008000000 */
[----:B------:R-:W-:Y:S01]  /*4350*/  LOP3.LUT R9, R9, UR8, RZ, 0x3c, !PT ;  /* 0x0000000809097c12 */ /* 0x000fe2000f8e3cff */
[----:B------:R-:W-:Y:S07]  /*4360*/  @P1 BRA `(.L_x_87) ;  /* 0xfffffff800881947 */ /* 0x000fee000383ffff */
[----:B------:R-:W1:Y:S01]  /*4370*/  S2UR UR6, SR_CgaCtaId ;  /* 0x00000000000679c3 */ /* 0x000e620000008800 */
[----:B------:R-:W-:Y:S01]  /*4380*/  ELECT P0, URZ, PT ;  /* 0x0000000000ff782f */ /* 0x000fe20003800000 */
[----:B------:R-:W-:Y:S01]  /*4390*/  HFMA2 R0, -RZ, RZ, 0, 5.9604644775390625e-08 ;  /* 0x00000001ff007431 */ /* 0x000fe200000001ff */
[----:B------:R-:W-:-:S05]  /*43a0*/  UMOV UR8, 0x40 ;  /* 0x0000004000087882 */ /* 0x000fca0000000000 */
[----:B------:R-:W-:Y:S01]  /*43b0*/  UVIRTCOUNT.DEALLOC.SMPOOL 0x80 ;  /* 0x000000800000784c */ /* 0x000fe20000000000 */
[----:B------:R-:W-:Y:S02]  /*43c0*/  UISETP.NE.AND UP0, UPT, UR5, URZ, UPT ;  /* 0x000000ff0500728c */ /* 0x000fe4000bf05270 */
[----:B-1----:R-:W-:-:S09]  /*43d0*/  ULEA UR6, UR6, UR8, 0x18 ;  /* 0x0000000806067291 */ /* 0x002fd2000f8ec0ff */
[----:B------:R1:W-:Y:S01]  /*43e0*/  @P0 STS.U8 [UR6+0x1c], R0 ;  /* 0x00001c00ff000988 */ /* 0x0003e20008000006 */
[----:B------:R-:W-:Y:S05]  /*43f0*/  BRA.U UP0, `(.L_x_88) ;  /* 0x0000000100a07547 */ /* 0x000fea000b800000 */
[----:B------:R-:W-:Y:S01]  /*4400*/  UIADD3 UR5, UPT, UPT, UR7, 0x180, URZ ;  /* 0x0000018007057890 */ /* 0x000fe2000fffe0ff */
[----:B------:R-:W-:-:S03]  /*4410*/  SHF.L.U32 R2, R9, 0x1f, RZ ;  /* 0x0000001f09027819 */ /* 0x000fc600000006ff */
[----:B------:R-:W-:-:S09]  /*4420*/  ULEA UR8, UR19, UR5, 0x3 ;  /* 0x0000000513087291 */ /* 0x000fd2000f8e18ff */
[----:B------:R-:W2:Y:S02]  /*4430*/  SYNCS.PHASECHK.TRANS64.TRYWAIT P0, [UR8], R2 ;  /* 0x00000002ff0075a7 */ /* 0x000ea40008001108 */
[----:B--2---:R-:W-:Y:S05]  /*4440*/  @!P0 BRA `(.L_x_89) ;  /* 0x0000004000b48947 */ /* 0x004fea0003800000 */
.L_x_193:
[----:B----4-:R-:W-:-:S04]  /*4450*/  UIADD3 UR9, UPT, UPT, UR19, 0x1, URZ ;  /* 0x0000000113097890 */ /* 0x010fc8000fffe0ff */
        /* <DEDUP_REMOVED lines=8> */
.L_x_195:
        /* <DEDUP_REMOVED lines=9> */
.L_x_197:
[----:B------:R-:W-:-:S04]  /*4570*/  UIADD3 UR9, UPT, UPT, UR9, 0x1, URZ ;  /* 0x0000000109097890 */ /* 0x000fc8000fffe0ff */
[----:B------:R-:W-:-:S04]  /*4580*/  UISETP.NE.AND UP1, UPT, UR9, 0x4, UPT ;  /* 0x000000040900788c */ /* 0x000fc8000bf25270 */
[----:B------:R-:W-:Y:S02]  /*4590*/  USEL UR8, URZ, 0x1, UP1 ;  /* 0x00000001ff087887 */ /* 0x000fe40008800000 */
[----:B------:R-:W-:-:S04]  /*45a0*/  USEL UR9, UR9, URZ, UP1 ;  /* 0x000000ff09097287 */ /* 0x000fc80008800000 */
[----:B------:R-:W-:Y:S01]  /*45b0*/  ULEA UR9, UR9, UR5, 0x3 ;  /* 0x0000000509097291 */ /* 0x000fe2000f8e18ff */
[----:B------:R-:W-:-:S04]  /*45c0*/  LOP3.LUT R2, R2, UR8, RZ, 0x3c, !PT ;  /* 0x0000000802027c12 */ /* 0x000fc8000f8e3cff */
[----:B------:R-:W-:Y:S01]  /*45d0*/  SHF.L.U32 R2, R2, 0x1f, RZ ;  /* 0x0000001f02027819 */ /* 0x000fe200000006ff */
[----:B-1----:R-:W-:-:S04]  /*45e0*/  IMAD.U32 R0, RZ, RZ, UR9 ;  /* 0x00000009ff007e24 */ /* 0x002fc8000f8e00ff */
[----:B------:R1:W2:Y:S03]  /*45f0*/  SYNCS.PHASECHK.TRANS64.TRYWAIT P0, [R0+URZ], R2 ;  /* 0x00000002000075a7 */ /* 0x0002a600080011ff */
[----:B--2---:R-:W-:Y:S05]  /*4600*/  @!P0 NANOSLEEP.SYNCS 0x989680 ;  /* 0x009896800000895d */ /* 0x004fea0003900000 */
[----:B------:R-:W2:Y:S02]  /*4610*/  @!P0 SYNCS.PHASECHK.TRANS64 P0, [R0+URZ], R2 ;  /* 0x00000002000085a7 */ /* 0x000ea400080010ff */
[----:B--2---:R-:W-:Y:S05]  /*4620*/  @P0 BRA `(.L_x_92) ;  /* 0x0000000000200947 */ /* 0x004fea0003800000 */
.L_x_93:
[----:B--2---:R2:W4:Y:S02]  /*4630*/  SYNCS.PHASECHK.TRANS64.TRYWAIT P0, [R0+URZ], R2 ;  /* 0x00000002000075a7 */ /* 0x00452400080011ff */
[----:B----4-:R-:W-:Y:S05]  /*4640*/  @!P0 NANOSLEEP.SYNCS 0x989680 ;  /* 0x009896800000895d */ /* 0x010fea0003900000 */
[----:B------:R-:W4:Y:S02]  /*4650*/  @!P0 SYNCS.PHASECHK.TRANS64 P0, [R0+URZ], R2 ;  /* 0x00000002000085a7 */ /* 0x000f2400080010ff */
[----:B----4-:R-:W-:Y:S05]  /*4660*/  @!P0 BRA `(.L_x_93) ;  /* 0xfffffffc00f08947 */ /* 0x010fea000383ffff */
[----:B------:R-:W-:Y:S05]  /*4670*/  BRA `(.L_x_92) ;  /* 0x00000000000c7947 */ /* 0x000fea0003800000 */
.L_x_88:
[----:B------:R-:W-:-:S04]  /*4680*/  UIADD3 UR5, UPT, UPT, UR7, 0x1c0, URZ ;  /* 0x000001c007057890 */ /* 0x000fc8000fffe0ff */
[----:B------:R-:W-:-:S09]  /*4690*/  UPRMT UR5, UR4, 0x654, UR5 ;  /* 0x0000065404057896 */ /* 0x000fd20008000005 */
[----:B------:R-:W-:Y:S03]  /*46a0*/  SYNCS.ARRIVE.TRANS64.RED.A1T0 RZ, [UR5], RZ ;  /* 0x000000ffffff79a7 */ /* 0x000fe60008100405 */
.L_x_92:
[----:B-12---:R-:W-:Y:S01]  /*46b0*/  SHF.L.U32 R2, RZ, 0x1f, RZ ;  /* 0x0000001fff027819 */ /* 0x006fe200000006ff */
[----:B------:R-:W-:Y:S01]  /*46c0*/  UIADD3 UR5, UPT, UPT, UR7, 0x1c0, URZ ;  /* 0x000001c007057890 */ /* 0x000fe2000fffe0ff */
[----:B------:R-:W-:Y:S02]  /*46d0*/  PLOP3.LUT P0, PT, PT, PT, UP0, 0x80, 0x8 ;  /* 0x000000000008781c */ /* 0x000fe40003f0f008 */
[----:B------:R-:W1:Y:S02]  /*46e0*/  SYNCS.PHASECHK.TRANS64.TRYWAIT P1, [UR7+0x1c0], R2 ;  /* 0x0001c002ff0075a7 */ /* 0x000e640008021107 */
[----:B-1----:R-:W-:Y:S09]  /*46f0*/  @!P1 BRA `(.L_x_94) ;  /* 0x0000004000509947 */ /* 0x002ff20003800000 */
.L_x_199:
[----:B------:R-:W-:Y:S01]  /*4700*/  @!UP0 UPRMT UR5, UR4, 0x654, UR5 ;  /* 0x0000065404058896 */ /* 0x000fe20008000005 */
[----:B------:R-:W-:Y:S02]  /*4710*/  UMOV UR8, 0xffff ;  /* 0x0000ffff00087882 */ /* 0x000fe40000000000 */
[----:B------:R-:W-:-:S06]  /*4720*/  UMOV UR4, 0x1 ;  /* 0x0000000100047882 */ /* 0x000fcc0000000000 */
[----:B------:R-:W-:Y:S01]  /*4730*/  @!P0 SYNCS.ARRIVE.TRANS64.RED.A1T0 RZ, [UR5], RZ ;  /* 0x000000ffffff89a7 */ /* 0x000fe20008100405 */
[----:B------:R-:W-:Y:S01]  /*4740*/  NOP ;  /* 0x0000000000007918 */ /* 0x000fe20000000000 */
[----:B-1----:R-:W1:Y:S01]  /*4750*/  LDS R0, [UR6+0x14] ;  /* 0x00001406ff007984 */ /* 0x002e620008000800 */
[----:B------:R-:W-:-:S04]  /*4760*/  ULOP3.LUT UR5, UR21, 0xffff, URZ, 0xc0, !UPT ;  /* 0x0000ffff15057892 */ /* 0x000fc8000f8ec0ff */
[----:B------:R-:W-:-:S04]  /*4770*/  USHF.R.U32.HI UR5, URZ, 0x5, UR5 ;  /* 0x00000005ff057899 */ /* 0x000fc80008011605 */
[----:B------:R-:W-:Y:S02]  /*4780*/  USHF.L.U32 UR8, UR8, UR5, URZ ;  /* 0x0000000508087299 */ /* 0x000fe400080006ff */
[----:B------:R-:W-:-:S04]  /*4790*/  USHF.L.U32 UR4, UR4, UR5, URZ ;  /* 0x0000000504047299 */ /* 0x000fc800080006ff */
[----:B-1----:R-:W-:-:S04]  /*47a0*/  LOP3.LUT R0, R0, UR8, RZ, 0xc0, !PT ;  /* 0x0000000800007c12 */ /* 0x002fc8000f8ec0ff */
[----:B------:R-:W-:-:S13]  /*47b0*/  ISETP.NE.AND P0, PT, R0, UR8, PT ;  /* 0x0000000800007c0c */ /* 0x000fda000bf05270 */
[----:B------:R-:W-:Y:S05]  /*47c0*/  @P0 BRA `(.L_x_95) ;  /* 0x0000000000580947 */ /* 0x000fea0003800000 */
[----:B------:R-:W1:Y:S02]  /*47d0*/  LDS R0, [UR6+0x18] ;  /* 0x00001806ff007984 */ /* 0x000e640008000800 */
[----:B-1----:R-:W-:-:S04]  /*47e0*/  LOP3.LUT R0, R0, UR4, RZ, 0xc0, !PT ;  /* 0x0000000400007c12 */ /* 0x002fc8000f8ec0ff */
[----:B------:R-:W-:-:S13]  /*47f0*/  ISETP.NE.AND P0, PT, R0, UR4, PT ;  /* 0x0000000400007c0c */ /* 0x000fda000bf05270 */
[----:B------:R-:W-:Y:S05]  /*4800*/  @P0 BRA `(.L_x_96) ;  /* 0x00000000003c0947 */ /* 0x000fea0003800000 */
[----:B------:R-:W1:Y:S01]  /*4810*/  S2R R2, SR_LANEID ;  /* 0x0000000000027919 */ /* 0x000e620000000000 */
[----:B------:R-:W-:Y:S01]  /*4820*/  ULOP3.LUT UR8, URZ, UR8, URZ, 0x33, !UPT ;  /* 0x00000008ff087292 */ /* 0x000fe2000f8e33ff */
[----:B------:R-:W-:Y:S02]  /*4830*/  VOTEU.ANY UR7, UPT, PT ;  /* 0x0000000000077886 */ /* 0x000fe400038e0100 */
[----:B------:R-:W-:-:S03]  /*4840*/  UFLO.U32 UR7, UR7 ;  /* 0x00000007000772bd */ /* 0x000fc600080e0000 */
[----:B------:R-:W-:-:S04]  /*4850*/  IMAD.U32 R0, RZ, RZ, UR8 ;  /* 0x00000008ff007e24 */ /* 0x000fc8000f8e00ff */
[----:B------:R2:W3:Y:S02]  /*4860*/  REDUX UR5, R0 ;  /* 0x00000000000573c4 */ /* 0x0004e40000000000 */
[----:B------:R1:W-:Y:S02]  /*4870*/  UTCATOMSWS.AND URZ, UR8 ;  /* 0x0000000800ff79e3 */ /* 0x0003e40008000000 */
[----:B-1----:R-:W-:Y:S02]  /*4880*/  ISETP.EQ.U32.AND P0, PT, R2, UR7, PT ;  /* 0x0000000702007c0c */ /* 0x002fe4000bf02070 */
[----:B--2---:R-:W-:Y:S02]  /*4890*/  LOP3.LUT R0, RZ, UR4, RZ, 0x33, !PT ;  /* 0x00000004ff007c12 */ /* 0x004fe4000f8e33ff */
[----:B---3--:R-:W-:Y:S02]  /*48a0*/  MOV R2, UR5 ;  /* 0x0000000500027c02 */ /* 0x008fe40008000f00 */
[----:B------:R-:W1:Y:S07]  /*48b0*/  REDUX UR4, R0 ;  /* 0x00000000000473c4 */ /* 0x000e6e0000000000 */
[----:B------:R2:W-:Y:S01]  /*48c0*/  @P0 ATOMS.AND RZ, [UR6+0x14], R2 ;  /* 0x00001402ffff098c */ /* 0x0005e2000a800006 */
[----:B-1----:R-:W-:-:S05]  /*48d0*/  IMAD.U32 R0, RZ, RZ, UR4 ;  /* 0x00000004ff007e24 */ /* 0x002fca000f8e00ff */
[----:B------:R2:W-:Y:S01]  /*48e0*/  @P0 ATOMS.AND RZ, [UR6+0x18], R0 ;  /* 0x00001800ffff098c */ /* 0x0005e2000a800006 */
[----:B------:R-:W-:Y:S05]  /*48f0*/  BRA `(.L_x_97) ;  /* 0x0000000000147947 */ /* 0x000fea0003800000 */
.L_x_96:
[----:B------:R-:W-:Y:S02]  /*4900*/  MOV R2, 0x4920 ;  /* 0x0000492000027802 */ /* 0x000fe40000000f00 */
[----:B---345:R-:W-:Y:S05]  /*4910*/  CALL.REL.NOINC `($__internal_0_$__cuda_sm10x_tcgen05_guardrail_trap_col_being_dealloced_not_returned_by_alloc) ;  /* 0x0000004000bc7944 */ /* 0x038fea0003c00000 */
[----:B------:R-:W-:Y:S05]  /*4920*/  BRA `(.L_x_97) ;  /* 0x0000000000087947 */ /* 0x000fea0003800000 */
.L_x_95:
[----:B------:R-:W-:Y:S02]  /*4930*/  MOV R2, 0x4950 ;  /* 0x0000495000027802 */ /* 0x000fe40000000f00 */
[----:B---345:R-:W-:Y:S05]  /*4940*/  CALL.REL.NOINC `($__internal_2_$__cuda_sm10x_tcgen05_guardrail_trap_unallocated_columns_being_dealloced) ;  /* 0x0000004000c87944 */ /* 0x038fea0003c00000 */
.L_x_97:
[----:B------:R-:W-:Y:S01]  /*4950*/  NOP ;  /* 0x0000000000007918 */ /* 0x000fe20000000000 */
[----:B----4-:R-:W-:Y:S05]  /*4960*/  EXIT ;  /* 0x000000000000794d */ /* 0x010fea0003800000 */
.L_x_68:
[----:B------:R-:W-:-:S09]  /*4970*/  UISETP.NE.OR UP5, UPT, UR10, 0x3, !UP5 ;  /* 0x000000030a00788c */ /* 0x000fd2000efa5670 */
[----:B------:R-:W-:Y:S05]  /*4980*/  BRA.U UP5, `(.L_x_98) ;  /* 0x0000000d05e47547 */ /* 0x000fea000b800000 */
[----:B------:R-:W1:Y:S01]  /*4990*/  LDC R0, c[0x0][0xb30] ;  /* 0x0002cc00ff007b82 */ /* 0x000e620000000800 */
[----:B------:R-:W2:Y:S01]  /*49a0*/  LDCU.64 UR8, c[0x0][0x888] ;  /* 0x00011100ff0877ac */ /* 0x000ea20008000a00 */
[----:B------:R-:W-:Y:S01]  /*49b0*/  IMAD.MOV.U32 R32, RZ, RZ, 0x1 ;  /* 0x00000001ff207424 */ /* 0x000fe200078e00ff */
[----:B------:R-:W-:Y:S01]  /*49c0*/  CS2R R28, SRZ ;  /* 0x00000000001c7805 */ /* 0x000fe2000001ff00 */
[----:B------:R-:W-:Y:S01]  /*49d0*/  IMAD.MOV.U32 R25, RZ, RZ, 0x2000 ;  /* 0x00002000ff197424 */ /* 0x000fe200078e00ff */
[----:B------:R-:W3:Y:S03]  /*49e0*/  LDCU.64 UR4, c[0x0][0x890] ;  /* 0x00011200ff0477ac */ /* 0x000ee60008000a00 */
[----:B------:R-:W4:Y:S01]  /*49f0*/  LDC R24, c[0x0][0x370] ;  /* 0x0000dc00ff187b82 */ /* 0x000f220000000800 */
[----:B------:R-:W-:Y:S01]  /*4a00*/  UMOV UR7, 0x400 ;  /* 0x0000040000077882 */ /* 0x000fe20000000000 */
[----:B------:R-:W-:-:S02]  /*4a10*/  UPLOP3.LUT UP1, UPT, UPT, UPT, UPT, 0x40, 0x4 ;  /* 0x000000000004789c */ /* 0x000fc40003f2e870 */
[----:B------:R-:W-:Y:S01]  /*4a20*/  ULEA UR7, UR37, UR7, 0x18 ;  /* 0x0000000725077291 */ /* 0x000fe2000f8ec0ff */
[----:B------:R-:W-:-:S03]  /*4a30*/  UMOV UR13, URZ ;  /* 0x000000ff000d7c82 */ /* 0x000fc60008000000 */
[----:B------:R-:W4:Y:S01]  /*4a40*/  LDC R3, c[0x0][0xb0c] ;  /* 0x0002c300ff037b82 */ /* 0x000f220000000800 */
[----:B--2---:R-:W-:Y:S02]  /*4a50*/  UISETP.NE.U32.AND UP4, UPT, UR8, URZ, UPT ;  /* 0x000000ff0800728c */ /* 0x004fe4000bf85070 */
[----:B---3--:R-:W-:-:S05]  /*4a60*/  UISETP.NE.U32.AND UP5, UPT, UR4, URZ, UPT ;  /* 0x000000ff0400728c */ /* 0x008fca000bfa5070 */
[----:B------:R-:W2:Y:S01]  /*4a70*/  LDC R18, c[0x0][0xb20] ;  /* 0x0002c800ff127b82 */ /* 0x000ea20000000800 */
[----:B-1----:R-:W-:Y:S01]  /*4a80*/  ISETP.NE.AND P1, PT, R0, 0x1, PT ;  /* 0x000000010000780c */ /* 0x002fe20003f25270 */
[----:B------:R-:W-:Y:S02]  /*4a90*/  UISETP.NE.AND.EX UP4, UPT, UR9, URZ, UPT, UP4 ;  /* 0x000000ff0900728c */ /* 0x000fe4000bf85340 */
[----:B------:R-:W-:-:S04]  /*4aa0*/  UISETP.NE.AND.EX UP5, UPT, UR5, URZ, UPT, UP5 ;  /* 0x000000ff0500728c */ /* 0x000fc8000bfa5350 */
[----:B------:R-:W1:Y:S08]  /*4ab0*/  LDC.64 R30, c[0x0][0x348] ;  /* 0x0000d200ff1e7b82 */ /* 0x000e700000000a00 */
[----:B------:R-:W3:Y:S08]  /*4ac0*/  LDC.64 R16, c[0x0][0xb10] ;  /* 0x0002c400ff107b82 */ /* 0x000ef00000000a00 */
[----:B------:R-:W1:Y:S08]  /*4ad0*/  LDC.64 R6, c[0x0][0xb18] ;  /* 0x0002c600ff067b82 */ /* 0x000e700000000a00 */
[----:B------:R-:W1:Y:S08]  /*4ae0*/  LDC.64 R4, c[0x0][0xb28] ;  /* 0x0002ca00ff047b82 */ /* 0x000e700000000a00 */
[----:B--2-4-:R-:W1:Y:S02]  /*4af0*/  LDC R19, c[0x0][0x374] ;  /* 0x0000dd00ff137b82 */ /* 0x014e640000000800 */
.L_x_107:
[C---:B------:R-:W-:Y:S02]  /*4b00*/  LEA R0, R29.reuse, UR7, 0x3 ;  /* 0x000000071d007c11 */ /* 0x040fe4000f8e18ff */
[----:B------:R-:W-:Y:S02]  /*4b10*/  SHF.L.U32 R2, R28, 0x1f, RZ ;  /* 0x0000001f1c027819 */ /* 0x000fe400000006ff */
[----:B------:R-:W-:Y:S02]  /*4b20*/  LEA R20, R29, UR7, 0x4 ;  /* 0x000000071d147c11 */ /* 0x000fe4000f8e20ff */
[----:B--2---:R-:W2:Y:S02]  /*4b30*/  SYNCS.PHASECHK.TRANS64.TRYWAIT P0, [R0+URZ+0x140], R2 ;  /* 0x00014002000075a7 */ /* 0x004ea400080011ff */
[----:B--2---:R-:W-:Y:S05]  /*4b40*/  @!P0 BRA `(.L_x_99) ;  /* 0x0000003c00548947 */ /* 0x004fea0003800000 */
.L_x_200:
[----:B------:R-:W-:Y:S01]  /*4b50*/  ISETP.GE.AND P0, PT, R26, 0x1, PT ;  /* 0x000000011a00780c */ /* 0x000fe20003f06270 */
[----:B------:R-:W4:Y:S01]  /*4b60*/  LDS.128 R20, [R20+0x1d0] ;  /* 0x0001d00014147984 */ /* 0x000f220000000c00 */
[----:B--2---:R-:W-:Y:S01]  /*4b70*/  VIADD R0, R0, 0x150 ;  /* 0x0000015000007836 */ /* 0x004fe20000000000 */
[----:B------:R-:W-:Y:S01]  /*4b80*/  @!PT LDS RZ, [RZ] ;  /* 0x00000000fffff984 */ /* 0x000fe20000000800 */
[----:B------:R-:W-:Y:S01]  /*4b90*/  @!PT LDS RZ, [RZ] ;  /* 0x00000000fffff984 */ /* 0x000fe20000000800 */
[----:B------:R-:W-:Y:S01]  /*4ba0*/  @!PT LDS RZ, [RZ] ;  /* 0x00000000fffff984 */ /* 0x000fe20000000800 */
[----:B------:R-:W-:Y:S01]  /*4bb0*/  @!PT LDS RZ, [RZ] ;  /* 0x00000000fffff984 */ /* 0x000fe20000000800 */
[----:B------:R2:W-:Y:S06]  /*4bc0*/  MEMBAR.ALL.CTA ;  /* 0x0000000000007992 */ /* 0x0005ec0000008000 */
[----:B--2---:R-:W2:Y:S01]  /*4bd0*/  FENCE.VIEW.ASYNC.S ;  /* 0x00000000000073c6 */ /* 0x004ea20000000000 */
[----:B------:R-:W-:Y:S04]  /*4be0*/  PRMT R0, RZ, 0x654, R0 ;  /* 0x00000654ff007816 */ /* 0x000fe80000000000 */
[----:B--2---:R2:W-:Y:S01]  /*4bf0*/  SYNCS.ARRIVE.TRANS64.RED.A1T0 RZ, [R0+URZ], RZ ;  /* 0x000000ff00ff79a7 */ /* 0x0045e200081004ff */
[----:B----4-:R-:W-:Y:S11]  /*4c00*/  LOP3.LUT P3, RZ, R22, 0x1, RZ, 0xc0, !PT ;  /* 0x0000000116ff7812 */ /* 0x010ff6000786c0ff */
[----:B------:R-:W-:Y:S02]  /*4c10*/  @!UPT UIADD3 URZ, UPT, UPT, URZ, URZ, URZ ;  /* 0x000000fffffff290 */ /* 0x000fe4000fffe0ff */
[----:B------:R-:W-:Y:S02]  /*4c20*/  @P3 MOV R11, R20 ;  /* 0x00000014000b3202 */ /* 0x000fe40000000f00 */
[----:B------:R-:W-:Y:S01]  /*4c30*/  @P3 LOP3.LUT R10, R21, 0xffff, RZ, 0xc0, !PT ;  /* 0x0000ffff150a3812 */ /* 0x000fe200078ec0ff */
[----:B--2---:R-:W-:Y:S06]  /*4c40*/  @!P0 BRA `(.L_x_100) ;  /* 0x0000000000a48947 */ /* 0x004fec0003800000 */
[-C--:B-1----:R-:W-:Y:S01]  /*4c50*/  IMAD.HI.U32 R0, R19, R7.reuse, RZ ;  /* 0x0000000713007227 */ /* 0x082fe200078e00ff */
[----:B------:R-:W-:Y:S02]  /*4c60*/  ISETP.NE.AND P0, PT, R6, 0x1, PT ;  /* 0x000000010600780c */ /* 0x000fe40003f05270 */
[----:B------:R-:W-:Y:S01]  /*4c70*/  ISETP.NE.AND P2, PT, R26, 0x1, PT ;  /* 0x000000011a00780c */ /* 0x000fe20003f45270 */
[----:B---3--:R-:W-:Y:S01]  /*4c80*/  IMAD.HI.U32 R9, R24, R16, RZ ;  /* 0x0000001018097227 */ /* 0x008fe200078e00ff */
[----:B------:R-:W-:Y:S02]  /*4c90*/  SHF.R.U32.HI R0, RZ, R18, R0 ;  /* 0x00000012ff007219 */ /* 0x000fe40000011600 */
[----:B------:R-:W-:Y:S01]  /*4ca0*/  ISETP.NE.AND P4, PT, R3, 0x1, PT ;  /* 0x000000010300780c */ /* 0x000fe20003f85270 */
[----:B------:R-:W-:Y:S01]  /*4cb0*/  IMAD.HI.U32 R13, R10, R7, RZ ;  /* 0x000000070a0d7227 */ /* 0x000fe200078e00ff */
[----:B------:R-:W-:Y:S02]  /*4cc0*/  SHF.R.U32.HI R9, RZ, R17, R9 ;  /* 0x00000011ff097219 */ /* 0x000fe40000011609 */
[----:B------:R-:W-:Y:S01]  /*4cd0*/  SEL R0, R19, R0, !P0 ;  /* 0x0000000013007207 */ /* 0x000fe20004000000 */
[----:B------:R-:W-:Y:S01]  /*4ce0*/  IMAD.HI.U32 R12, R11, R16, RZ ;  /* 0x000000100b0c7227 */ /* 0x000fe200078e00ff */
[----:B------:R-:W-:Y:S03]  /*4cf0*/  SEL R9, R24, R9, !P4 ;  /* 0x0000000918097207 */ /* 0x000fe60006000000 */
[-C--:B------:R-:W-:Y:S01]  /*4d00*/  IMAD.HI.U32 R8, R0, R4.reuse, RZ ;  /* 0x0000000400087227 */ /* 0x080fe200078e00ff */
[----:B------:R-:W-:Y:S03]  /*4d10*/  SHF.R.U32.HI R12, RZ, R17, R12 ;  /* 0x00000011ff0c7219 */ /* 0x000fe6000001160c */
[----:B------:R-:W-:Y:S01]  /*4d20*/  IMAD.HI.U32 R2, R9, R4, RZ ;  /* 0x0000000409027227 */ /* 0x000fe200078e00ff */
[-C--:B------:R-:W-:Y:S02]  /*4d30*/  @P2 SHF.R.U32.HI R0, RZ, R5.reuse, R8 ;  /* 0x00000005ff002219 */ /* 0x080fe40000011608 */
[----:B------:R-:W-:Y:S02]  /*4d40*/  SHF.R.U32.HI R8, RZ, R18, R13 ;  /* 0x00000012ff087219 */ /* 0x000fe4000001160d */
[----:B------:R-:W-:Y:S01]  /*4d50*/  @P2 SHF.R.U32.HI R9, RZ, R5, R2 ;  /* 0x00000005ff092219 */ /* 0x000fe20000011602 */
[----:B------:R-:W-:Y:S01]  /*4d60*/  IMAD R0, R26, R0, RZ ;  /* 0x000000001a007224 */ /* 0x000fe200078e02ff */
[----:B------:R-:W-:Y:S02]  /*4d70*/  SEL R8, R10, R8, !P0 ;  /* 0x000000080a087207 */ /* 0x000fe40004000000 */
[----:B------:R-:W-:Y:S01]  /*4d80*/  SEL R2, R11, R12, !P4 ;  /* 0x0000000c0b027207 */ /* 0x000fe20006000000 */
[----:B------:R-:W-:Y:S01]  /*4d90*/  IMAD R12, R26, R9, RZ ;  /* 0x000000091a0c7224 */ /* 0x000fe200078e02ff */
[C---:B------:R-:W-:Y:S01]  /*4da0*/  ISETP.GE.AND P0, PT, R8.reuse, R0, PT ;  /* 0x000000000800720c */ /* 0x040fe20003f06270 */
[----:B------:R-:W-:Y:S03]  /*4db0*/  IMAD.HI.U32 R0, R8, R4, RZ ;  /* 0x0000000408007227 */ /* 0x000fe600078e00ff */
[----:B------:R-:W-:Y:S02]  /*4dc0*/  ISETP.GE.OR P0, PT, R2, R12, P0 ;  /* 0x0000000c0200720c */ /* 0x000fe40000706670 */
[-C--:B------:R-:W-:Y:S04]  /*4dd0*/  SHF.R.U32.HI R0, RZ, R5.reuse, R0 ;  /* 0x00000005ff007219 */ /* 0x080fe80000011600 */
[----:B------:R-:W-:Y:S05]  /*4de0*/  SEL R13, R8, R0, !P2 ;  /* 0x00000000080d7207 */ /* 0x000fea0005000000 */
[----:B------:R-:W-:Y:S02]  /*4df0*/  IMAD.MOV R12, RZ, RZ, -R13 ;  /* 0x000000ffff0c7224 */ /* 0x000fe400078e0a0d */
[----:B------:R-:W-:Y:S04]  /*4e00*/  @!P0 IMAD.HI.U32 R0, R2, R4, RZ ;  /* 0x0000000402008227 */ /* 0x000fe800078e00ff */
[----:B------:R-:W-:Y:S01]  /*4e10*/  IMAD R12, R26, R12, R8 ;  /* 0x0000000c1a0c7224 */ /* 0x000fe200078e0208 */
[----:B------:R-:W-:Y:S04]  /*4e20*/  @!P0 SHF.R.U32.HI R0, RZ, R5, R0 ;  /* 0x00000005ff008219 */ /* 0x000fe80000011600 */
[----:B------:R-:W-:Y:S04]  /*4e30*/  @!P0 SEL R0, R2, R0, !P2 ;  /* 0x0000000002008207 */ /* 0x000fe80005000000 */
[----:B------:R-:W-:Y:S01]  /*4e40*/  @!P0 IADD3 R13, PT, PT, R13, -R0, RZ ;  /* 0x800000000d0d8210 */ /* 0x000fe20007ffe0ff */
[----:B------:R-:W-:Y:S01]  /*4e50*/  @!P0 IMAD R0, R9, R12, R0 ;  /* 0x0000000c09008224 */ /* 0x000fe200078e0200 */
[----:B------:R-:W-:Y:S01]  /*4e60*/  IADD3 R9, PT, PT, -R8, RZ, RZ ;  /* 0x000000ff08097210 */ /* 0x000fe20007ffe1ff */
[--C-:B------:R-:W-:Y:S02]  /*4e70*/  IMAD.MOV R12, RZ, RZ, -R2.reuse ;  /* 0x000000ffff0c7224 */ /* 0x100fe400078e0a02 */
[----:B------:R-:W-:Y:S02]  /*4e80*/  @!P0 IMAD R8, R13, R26, R2 ;  /* 0x0000001a0d088224 */ /* 0x000fe400078e0202 */
[----:B------:R-:W-:Y:S02]  /*4e90*/  @!P0 IMAD.MOV.U32 R2, RZ, RZ, R0 ;  /* 0x000000ffff028224 */ /* 0x000fe400078e0000 */
[----:B------:R-:W-:Y:S02]  /*4ea0*/  IMAD R11, R3, R12, R11 ;  /* 0x0000000c030b7224 */ /* 0x000fe400078e020b */
[----:B------:R-:W-:Y:S02]  /*4eb0*/  IMAD R10, R6, R9, R10 ;  /* 0x00000009060a7224 */ /* 0x000fe400078e020a */
[----:B------:R-:W-:Y:S02]  /*4ec0*/  IMAD R11, R2, R3, R11 ;  /* 0x00000003020b7224 */ /* 0x000fe400078e020b */
[----:B------:R-:W-:Y:S02]  /*4ed0*/  IMAD R10, R8, R6, R10 ;  /* 0x00000006080a7224 */ /* 0x000fe400078e020a */
.L_x_100:
[----:B------:R-:W-:Y:S05]  /*4ee0*/  BRA.U UP1, `(.L_x_101) ;  /* 0x0000000101107547 */ /* 0x000fea000b800000 */
[----:B------:R-:W-:Y:S04]  /*4ef0*/  MOV R2, UR6 ;  /* 0x0000000600027c02 */ /* 0x000fe80008000f00 */
[----:B------:R-:W-:Y:S04]  /*4f00*/  SHF.L.U32 R2, R2, 0x1f, RZ ;  /* 0x0000001f02027819 */ /* 0x000fe800000006ff */
[----:B------:R-:W2:Y:S02]  /*4f10*/  SYNCS.PHASECHK.TRANS64.TRYWAIT P0, [UR7+0x138], R2 ;  /* 0x00013802ff0075a7 */ /* 0x000ea40008001107 */
[----:B--2---:R-:W-:Y:S05]  /*4f20*/  @!P0 BRA `(.L_x_102) ;  /* 0x0000003800708947 */ /* 0x004fea0003800000 */
.L_x_101:
[----:B------:R-:W-:Y:S02]  /*4f30*/  R2UR UR27, R14 ;  /* 0x000000000e1b72ca */ /* 0x000fe400000e0000 */
[----:B------:R-:W-:Y:S02]  /*4f40*/  R2UR UR26, R15 ;  /* 0x000000000f1a72ca */ /* 0x000fe400000e0000 */
[----:B------:R-:W-:Y:S04]  /*4f50*/  ISETP.NE.U32.AND P2, PT, RZ, UR4, PT ;  /* 0x00000004ff007c0c */ /* 0x000fe8000bf45070 */
[----:B------:R-:W-:Y:S05]  /*4f60*/  ISETP.NE.AND.EX P2, PT, RZ, UR5, PT, P2 ;  /* 0x00000005ff007c0c */ /* 0x000fea000bf45320 */
[----:B------:R-:W-:Y:S02]  /*4f70*/  USHF.L.U32 UR27, UR27, 0x6, URZ ;  /* 0x000000061b1b7899 */ /* 0x000fe400080006ff */
[----:B------:R-:W-:Y:S01]  /*4f80*/  USHF.L.U32 UR26, UR26, 0x6, URZ ;  /* 0x000000061a1a7899 */ /* 0x000fe200080006ff */
[----:B------:R-:W-:Y:S11]  /*4f90*/  BRA.U !UP5, `(.L_x_103) ;  /* 0x000000010d347547 */ /* 0x000ff6000b800000 */
[----:B------:R-:W-:Y:S01]  /*4fa0*/  UPLOP3.LUT UP0, UPT, UPT, UPT, UP4, 0x80, 0x8 ;  /* 0x000000000008789c */ /* 0x000fe20003f0f040 */
[----:B--2---:R-:W-:Y:S02]  /*4fb0*/  HFMA2 R0, -RZ, RZ, 0, 5.9604644775390625e-08 ;  /* 0x00000001ff007431 */ /* 0x004fe400000001ff */
[----:B------:R-:W-:Y:S03]  /*4fc0*/  IMAD.MOV.U32 R64, RZ, RZ, 0x1 ;  /* 0x00000001ff407424 */ /* 0x000fe600078e00ff */
[----:B------:R-:W-:Y:S05]  /*4fd0*/  PLOP3.LUT P0, PT, PT, PT, UP0, 0x80, 0x8 ;  /* 0x000000000008781c */ /* 0x000fea0003f0f008 */
[----:B------:R-:W2:Y:S01]  /*4fe0*/  @UP0 LDCU.64 UR10, c[0x0][0x888] ;  /* 0x00011100ff0a07ac */ /* 0x000ea20008000a00 */
[----:B------:R-:W-:Y:S07]  /*4ff0*/  @UP0 UIMAD UR8, UR36, UR4, URZ ;  /* 0x00000004240802a4 */ /* 0x000fee000f8e02ff */
[----:B------:R-:W-:Y:S01]  /*5000*/  @!P0 PRMT R64, R0, 0x7610, R64 ;  /* 0x0000761000408816 */ /* 0x000fe20000000040 */
[----:B--2---:R-:W-:Y:S03]  /*5010*/  @UP0 UIMAD.WIDE UR10, UR8, 0x4, UR10 ;  /* 0x00000004080a08a5 */ /* 0x004fe6000f8e020a */
[----:B------:R-:W2:Y:S03]  /*5020*/  @!UP0 LDCU UR8, c[0x0][0x880] ;  /* 0x00011000ff0887ac */ /* 0x000ea60008000800 */
[----:B------:R-:W-:Y:S01]  /*5030*/  IMAD.U32 R8, RZ, RZ, UR10 ;  /* 0x0000000aff087e24 */ /* 0x000fe2000f8e00ff */
[----:B------:R-:W-:Y:S05]  /*5040*/  MOV R9, UR11 ;  /* 0x0000000b00097c02 */ /* 0x000fea0008000f00 */
[----:B-----5:R4:W5:Y:S02]  /*5050*/  @P0 LDG.E R35, desc[UR46][R8.64] ;  /* 0x0000002e08230981 */ /* 0x020964000c1e1900 */
[----:B--2-4-:R-:W-:Y:S07]  /*5060*/  @!P0 IMAD.U32 R35, RZ, RZ, UR8 ;  /* 0x00000008ff238e24 */ /* 0x014fee000f8e00ff */
.L_x_103:
[----:B-----5:R-:W-:Y:S01]  /*5070*/  @!P2 FSETP.EQ.AND P0, PT, R35, RZ, PT ;  /* 0x000000ff2300a20b */ /* 0x020fe20003f02000 */
[----:B------:R-:W-:Y:S01]  /*5080*/  @!UPT UIADD3 URZ, UPT, UPT, URZ, URZ, URZ ;  /* 0x000000fffffff290 */ /* 0x000fe2000fffe0ff */
[----:B------:R-:W-:Y:S11]  /*5090*/  @!P2 BRA `(.L_x_104) ;  /* 0x000000000014a947 */ /* 0x000ff60003800000 */
[----:B------:R-:W-:Y:S02]  /*50a0*/  LOP3.LUT P2, RZ, R64, 0xff, RZ, 0xc0, !PT ;  /* 0x000000ff40ff7812 */ /* 0x000fe4000784c0ff */
[----:B------:R-:W-:Y:S04]  /*50b0*/  PLOP3.LUT P0, PT, PT, PT, UP0, 0x80, 0x8 ;  /* 0x000000000008781c */ /* 0x000fe80003f0f008 */
[----:B------:R-:W-:Y:S07]  /*50c0*/  PLOP3.LUT P0, PT, P0, PT, PT, 0x8, 0x80 ;  /* 0x000000000080781c */ /* 0x000fee000070e170 */
[----:B------:R-:W-:Y:S11]  /*50d0*/  @P2 FSETP.EQ.AND P0, PT, R35, RZ, PT ;  /* 0x000000ff2300220b */ /* 0x000ff60003f02000 */
[----:B------:R-:W-:Y:S02]  /*50e0*/  @!UPT UIADD3 URZ, UPT, UPT, URZ, URZ, URZ ;  /* 0x000000fffffff290 */ /* 0x000fe4000fffe0ff */
.L_x_104:
[----:B------:R-:W-:Y:S01]  /*50f0*/  ULEA UR15, UR13, UR7, 0x3 ;  /* 0x000000070d0f7291 */ /* 0x000fe2000f8e18ff */
[----:B------:R-:W-:Y:S02]  /*5100*/  SHF.L.U32 R9, R32, 0x1f, RZ ;  /* 0x0000001f20097819 */ /* 0x000fe400000006ff */
[----:B------:R-:W-:Y:S04]  /*5110*/  ELECT P4, URZ, PT ;  /* 0x0000000000ff782f */ /* 0x000fe80003880000 */
[----:B------:R-:W-:Y:S02]  /*5120*/  PLOP3.LUT P4, PT, P0, P4, PT, 0xf2, 0x2f ;  /* 0x00000000002f781c */ /* 0x000fe40000789e72 */
[----:B------:R-:W4:Y:S11]  /*5130*/  SYNCS.PHASECHK.TRANS64.TRYWAIT P2, [UR15+0x118], R9 ;  /* 0x00011809ff0075a7 */ /* 0x000f36000804110f */
[----:B-1----:R-:W-:Y:S05]  /*5140*/  @!P4 IADD3 R8, P0, PT, R30, 0x580, RZ ;  /* 0x000005801e08c810 */ /* 0x002fea0007f1e0ff */
[----:B--2---:R-:W-:Y:S01]  /*5150*/  @!P4 IMAD.X R2, RZ, RZ, R31, P0 ;  /* 0x000000ffff02c224 */ /* 0x004fe200000e061f */
[----:B----4-:R-:W-:Y:S07]  /*5160*/  @!P2 BRA `(.L_x_105) ;  /* 0x0000003400f8a947 */ /* 0x010fee0003800000 */
.L_x_203:
[----:B------:R-:W2:Y:S01]  /*5170*/  LDC.64 R12, c[0x0][0xb18] ;  /* 0x0002c600ff0c7b82 */ /* 0x000ea20000000a00 */
[----:B------:R-:W-:Y:S01]  /*5180*/  @!P4 R2UR UR8, R2 ;  /* 0x000000000208c2ca */ /* 0x000fe200000e0000 */
[----:B------:R-:W-:Y:S01]  /*5190*/  VOTEU.ALL UP3, P4 ;  /* 0x0000000000ff7886 */ /* 0x000fe20002060000 */
[----:B------:R-:W-:Y:S01]  /*51a0*/  @!P4 R2UR UR9, R8 ;  /* 0x000000000809c2ca */ /* 0x000fe200000e0000 */
[----:B------:R-:W-:Y:S01]  /*51b0*/  UIADD3 UR25, UPT, UPT, UR15, 0x100, URZ ;  /* 0x000001000f197890 */ /* 0x000fe2000fffe0ff */
[----:B-1----:R-:W-:Y:S03]  /*51c0*/  @!P4 IMAD.MOV.U32 R0, RZ, RZ, 0x2000 ;  /* 0x00002000ff00c424 */ /* 0x002fe600078e00ff */
[----:B------:R-:W1:Y:S01]  /*51d0*/  @!P1 LDC R2, c[0x0][0xb0c] ;  /* 0x0002c300ff029b82 */ /* 0x000e620000000800 */
[----:B------:R-:W-:Y:S01]  /*51e0*/  UIADD3 UR14, UPT, UPT, UR13, 0x1, URZ ;  /* 0x000000010d0e7890 */ /* 0x000fe2000fffe0ff */
[----:B------:R-:W-:Y:S01]  /*51f0*/  @P3 SHF.R.U32.HI R27, RZ, 0x10, R21 ;  /* 0x00000010ff1b3819 */ /* 0x000fe20000011615 */
[----:B------:R-:W-:Y:S01]  /*5200*/  VOTEU.ALL UP2, P4 ;  /* 0x0000000000ff7886 */ /* 0x000fe20002040000 */
[----:B------:R-:W-:Y:S01]  /*5210*/  UMOV UR18, 0x0 ;  /* 0x0000000000127882 */ /* 0x000fe20000000000 */
[----:B------:R-:W-:Y:S01]  /*5220*/  UISETP.NE.AND UP6, UPT, UR14, 0x3, UPT ;  /* 0x000000030e00788c */ /* 0x000fe2000bfc5270 */
[----:B------:R-:W-:Y:S01]  /*5230*/  VIADD R29, R29, 0x1 ;  /* 0x000000011d1d7836 */ /* 0x000fe20000000000 */
[----:B------:R-:W-:Y:S01]  /*5240*/  UMOV UR19, 0x10000000 ;  /* 0x1000000000137882 */ /* 0x000fe20000000000 */
[----:B------:R-:W-:Y:S01]  /*5250*/  IMAD.U32 R9, RZ, RZ, UR8 ;  /* 0x00000008ff097e24 */ /* 0x000fe2000f8e00ff */
[----:B------:R-:W-:Y:S01]  /*5260*/  @!UP3 ULEA UR8, UR13, UR7, 0xd ;  /* 0x000000070d08b291 */ /* 0x000fe2000f8e68ff */
[----:B------:R-:W-:Y:S01]  /*5270*/  IMAD.U32 R8, RZ, RZ, UR9 ;  /* 0x00000009ff087e24 */ /* 0x000fe2000f8e00ff */
[----:B------:R-:W-:Y:S01]  /*5280*/  UMOV UR28, UR36 ;  /* 0x00000024001c7c82 */ /* 0x000fe20008000000 */
[----:B------:R-:W-:Y:S01]  /*5290*/  @!UP3 UIADD3 UR10, UPT, UPT, UR26, 0x20, URZ ;  /* 0x000000201a0ab890 */ /* 0x000fe2000fffe0ff */
[----:B------:R-:W-:Y:S01]  /*52a0*/  @!P4 R2UR UR21, R9 ;  /* 0x000000000915c2ca */ /* 0x000fe200000e0000 */
[----:B------:R-:W-:Y:S01]  /*52b0*/  @!UP3 UIADD3 UR24, UPT, UPT, UR8, 0x200, URZ ;  /* 0x000002000818b890 */ /* 0x000fe2000fffe0ff */
[----:B------:R-:W-:Y:S01]  /*52c0*/  @!P4 R2UR UR20, R8 ;  /* 0x000000000814c2ca */ /* 0x000fe200000e0000 */
[----:B------:R-:W-:Y:S01]  /*52d0*/  @!UP3 UIADD3 UR8, UPT, UPT, UR8, 0x1200, URZ ;  /* 0x000012000808b890 */ /* 0x000fe2000fffe0ff */
[----:B------:R-:W4:Y:S01]  /*52e0*/  LDC.64 R8, c[0x0][0xb10] ;  /* 0x0002c400ff087b82 */ /* 0x000f220000000a00 */
[----:B------:R-:W-:Y:S01]  /*52f0*/  USEL UR9, URZ, 0x1, UP6 ;  /* 0x00000001ff097887 */ /* 0x000fe2000b000000 */
[----:B------:R-:W-:Y:S01]  /*5300*/  VOTEU.ALL UP1, P4 ;  /* 0x0000000000ff7886 */ /* 0x000fe20002020000 */
[----:B------:R-:W-:Y:S01]  /*5310*/  UMOV UR11, UR27 ;  /* 0x0000001b000b7c82 */ /* 0x000fe20008000000 */
[----:B------:R-:W-:Y:S01]  /*5320*/  UMOV UR12, UR36 ;  /* 0x00000024000c7c82 */ /* 0x000fe20008000000 */
[----:B------:R-:W-:Y:S02]  /*5330*/  UPRMT UR16, UR37, 0x654, UR25 ;  /* 0x0000065425107896 */ /* 0x000fe40008000019 */
[----:B------:R-:W-:Y:S01]  /*5340*/  LOP3.LUT R32, R32, UR9, RZ, 0x3c, !PT ;  /* 0x0000000920207c12 */ /* 0x000fe2000f8e3cff */
[----:B------:R-:W-:Y:S01]  /*5350*/  UMOV UR9, UR25 ;  /* 0x0000001900097c82 */ /* 0x000fe20008000000 */
[----:B------:R-:W-:Y:S02]  /*5360*/  USEL UR14, UR14, URZ, UP6 ;  /* 0x000000ff0e0e7287 */ /* 0x000fe4000b000000 */
[----:B------:R1:W-:Y:S01]  /*5370*/  @!UP2 UTMALDG.3D [UR24], [UR20], desc[UR18] ;  /* 0x000012181400a5b4 */ /* 0x0003e20008011000 */
[----:B------:R-:W-:Y:S01]  /*5380*/  SHF.L.U32 R14, R32, 0x1f, RZ ;  /* 0x0000001f200e7819 */ /* 0x000fe200000006ff */
[----:B------:R-:W-:Y:S01]  /*5390*/  ULEA UR13, UR14, UR7, 0x3 ;  /* 0x000000070e0d7291 */ /* 0x000fe2000f8e18ff */
[----:B------:R1:W-:Y:S01]  /*53a0*/  @!UP1 UTMALDG.3D [UR8], [UR20], desc[UR18] ;  /* 0x00001208140095b4 */ /* 0x0003e20008011000 */
[----:B------:R5:W-:Y:S01]  /*53b0*/  @!P4 SYNCS.ARRIVE.TRANS64.RED.A0TR RZ, [UR15+0x100], R0 ;  /* 0x00010000ffffc9a7 */ /* 0x000be2000830040f */
[C---:B----4-:R-:W-:Y:S01]  /*53c0*/  @!P1 IMAD.HI.U32 R8, R11.reuse, R8, RZ ;  /* 0x000000080b089227 */ /* 0x050fe200078e00ff */
[----:B--2---:R-:W-:Y:S02]  /*53d0*/  @!P1 ISETP.NE.AND P0, PT, R12, 0x1, PT ;  /* 0x000000010c00980c */ /* 0x004fe40003f05270 */
[----:B-1----:R-:W-:Y:S01]  /*53e0*/  @!P1 ISETP.NE.AND P2, PT, R2, 0x1, PT ;  /* 0x000000010200980c */ /* 0x002fe20003f45270 */
[C---:B------:R-:W-:Y:S01]  /*53f0*/  @!P1 IMAD.HI.U32 R13, R10.reuse, R13, RZ ;  /* 0x0000000d0a0d9227 */ /* 0x040fe200078e00ff */
[----:B------:R-:W-:Y:S04]  /*5400*/  @!P1 SHF.R.U32.HI R8, RZ, R9, R8 ;  /* 0x00000009ff089219 */ /* 0x000fe80000011608 */
[----:B------:R-:W-:Y:S01]  /*5410*/  @!P1 SEL R8, R11, R8, !P2 ;  /* 0x000000080b089207 */ /* 0x000fe20005000000 */
[----:B------:R-:W-:Y:S01]  /*5420*/  SYNCS.ARRIVE.TRANS64.RED.A1T0 RZ, [UR16], RZ ;  /* 0x000000ffffff79a7 */ /* 0x000fe20008100410 */
[----:B------:R-:W1:Y:S01]  /*5430*/  SYNCS.PHASECHK.TRANS64.TRYWAIT P5, [UR13+0x118], R14 ;  /* 0x0001180eff0075a7 */ /* 0x000e6200080a110d */
[----:B-----5:R-:W2:Y:S02]  /*5440*/  @!P1 LDC R0, c[0x0][0xb20] ;  /* 0x0002c800ff009b82 */ /* 0x020ea40000000800 */
[----:B--2---:R-:W-:Y:S04]  /*5450*/  @!P1 SHF.R.U32.HI R0, RZ, R0, R13 ;  /* 0x00000000ff009219 */ /* 0x004fe8000001160d */
[----:B------:R-:W-:Y:S05]  /*5460*/  @!P1 SEL R9, R10, R0, !P0 ;  /* 0x000000000a099207 */ /* 0x000fea0004000000 */
[----:B------:R-:W-:Y:S02]  /*5470*/  @!P1 IMAD.IADD R0, R9, 0x1, -R8 ;  /* 0x0000000109009824 */ /* 0x000fe400078e0a08 */
[----:B------:R-:W-:Y:S02]  /*5480*/  @!P1 IMAD.IADD R8, R8, 0x1, -R9 ;  /* 0x0000000108089824 */ /* 0x000fe400078e0a09 */
[----:B------:R-:W-:Y:S02]  /*5490*/  @!P1 IMAD R11, R0, R2, R11 ;  /* 0x00000002000b9224 */ /* 0x000fe400078e020b */
[----:B------:R-:W-:Y:S01]  /*54a0*/  @!P1 IMAD R10, R8, R12, R10 ;  /* 0x0000000c080a9224 */ /* 0x000fe200078e020a */
[----:B-1----:R-:W-:Y:S06]  /*54b0*/  @!P5 BRA `(.L_x_106) ;  /* 0x00000034003cd947 */ /* 0x002fec0003800000 */
.L_x_205:
[----:B------:R-:W-:Y:S01]  /*54c0*/  UIADD3 UR17, UPT, UPT, UR13, 0x100, URZ ;  /* 0x000001000d117890 */ /* 0x000fe2000fffe0ff */
[----:B------:R-:W-:Y:S01]  /*54d0*/  @!P4 IADD3 R2, P0, PT, R30, 0x580, RZ ;  /* 0x000005801e02c810 */ /* 0x000fe20007f1e0ff */
[----:B------:R-:W-:Y:S01]  /*54e0*/  VOTEU.ALL UP2, P4 ;  /* 0x0000000000ff7886 */ /* 0x000fe20002040000 */
[----:B------:R-:W-:Y:S01]  /*54f0*/  UMOV UR22, 0x0 ;  /* 0x0000000000167882 */ /* 0x000fe20000000000 */
[----:B------:R-:W-:Y:S01]  /*5500*/  UPRMT UR15, UR37, 0x654, UR17 ;  /* 0x00000654250f7896 */ /* 0x000fe20008000011 */
[----:B------:R-:W-:Y:S01]  /*5510*/  @!P4 R2UR UR9, R2 ;  /* 0x000000000209c2ca */ /* 0x000fe200000e0000 */
[----:B-1----:R-:W-:Y:S01]  /*5520*/  @!P4 IMAD.X R0, RZ, RZ, R31, P0 ;  /* 0x000000ffff00c224 */ /* 0x002fe200000e061f */
[----:B------:R-:W-:Y:S01]  /*5530*/  UMOV UR23, 0x10000000 ;  /* 0x1000000000177882 */ /* 0x000fe20000000000 */
[----:B------:R-:W-:Y:S01]  /*5540*/  UMOV UR19, UR27 ;  /* 0x0000001b00137c82 */ /* 0x000fe20008000000 */
[----:B------:R-:W-:Y:S01]  /*5550*/  UMOV UR20, UR36 ;  /* 0x0000002400147c82 */ /* 0x000fe20008000000 */
[----:B------:R-:W-:Y:S01]  /*5560*/  UMOV UR11, UR27 ;  /* 0x0000001b000b7c82 */ /* 0x000fe20008000000 */
[----:B------:R-:W-:Y:S01]  /*5570*/  @!P4 R2UR UR8, R0 ;  /* 0x000000000008c2ca */ /* 0x000fe200000e0000 */
[----:B------:R-:W-:Y:S01]  /*5580*/  UMOV UR12, UR36 ;  /* 0x00000024000c7c82 */ /* 0x000fe20008000000 */
[----:B------:R-:W-:Y:S01]  /*5590*/  VOTEU.ALL UP1, P4 ;  /* 0x0000000000ff7886 */ /* 0x000fe20002020000 */
[----:B------:R-:W-:Y:S01]  /*55a0*/  @P3 R2UR UR36, R27 ;  /* 0x000000001b2432ca */ /* 0x000fe200000e0000 */
[----:B------:R-:W-:Y:S01]  /*55b0*/  IMAD.IADD R15, R10, 0x1, R62 ;  /* 0x000000010a0f7824 */ /* 0x000fe200078e023e */
[----:B------:R-:W-:Y:S01]  /*55c0*/  ISETP.NE.AND P0, PT, R29, 0x2, PT ;  /* 0x000000021d00780c */ /* 0x000fe20003f05270 */
[----:B------:R-:W-:Y:S01]  /*55d0*/  IMAD.IADD R14, R11, 0x1, R63 ;  /* 0x000000010b0e7824 */ /* 0x000fe200078e023f */
[----:B------:R-:W-:Y:S01]  /*55e0*/  @!UP1 UIADD3 UR18, UPT, UPT, UR26, 0x10, URZ ;  /* 0x000000101a129890 */ /* 0x000fe2000fffe0ff */
[----:B------:R-:W-:Y:S01]  /*55f0*/  IMAD.U32 R8, RZ, RZ, UR9 ;  /* 0x00000009ff087e24 */ /* 0x000fe2000f8e00ff */
[----:B------:R-:W-:Y:S01]  /*5600*/  @!UP1 UIADD3 UR10, UPT, UPT, UR26, 0x30, URZ ;  /* 0x000000301a0a9890 */ /* 0x000fe2000fffe0ff */
[----:B------:R-:W-:Y:S01]  /*5610*/  SEL R0, RZ, 0x1, P0 ;  /* 0x00000001ff007807 */ /* 0x000fe20000000000 */
[----:B------:R-:W-:Y:S01]  /*5620*/  UMOV UR9, UR17 ;  /* 0x0000001100097c82 */ /* 0x000fe20008000000 */
[----:B------:R-:W-:Y:S01]  /*5630*/  SEL R29, R29, RZ, P0 ;  /* 0x000000ff1d1d7207 */ /* 0x000fe20000000000 */
[----:B------:R-:W-:Y:S01]  /*5640*/  IMAD.U32 R9, RZ, RZ, UR8 ;  /* 0x00000008ff097e24 */ /* 0x000fe2000f8e00ff */
[----:B------:R-:W-:Y:S01]  /*5650*/  @!P4 R2UR UR24, R8 ;  /* 0x000000000818c2ca */ /* 0x000fe200000e0000 */
[----:B------:R-:W-:Y:S01]  /*5660*/  @!UP1 ULEA UR8, UR14, UR7, 0xd ;  /* 0x000000070e089291 */ /* 0x000fe2000f8e68ff */
[----:B------:R-:W-:Y:S02]  /*5670*/  LOP3.LUT R28, R28, R0, RZ, 0x3c, !PT ;  /* 0x000000001c1c7212 */ /* 0x000fe400078e3cff */
[----:B------:R-:W-:Y:S01]  /*5680*/  @!P4 R2UR UR25, R9 ;  /* 0x000000000919c2ca */ /* 0x000fe200000e0000 */
[----:B------:R-:W-:Y:S02]  /*5690*/  @!UP1 UIADD3 UR16, UPT, UPT, UR8, 0x200, URZ ;  /* 0x0000020008109890 */ /* 0x000fe4000fffe0ff */
[----:B------:R-:W-:Y:S01]  /*56a0*/  @!UP1 UIADD3 UR8, UPT, UPT, UR8, 0x1200, URZ ;  /* 0x0000120008089890 */ /* 0x000fe2000fffe0ff */
[----:B------:R-:W-:Y:S09]  /*56b0*/  VOTEU.ALL UP1, P4 ;  /* 0x0000000000ff7886 */ /* 0x000ff20002020000 */
[----:B------:R2:W-:Y:S01]  /*56c0*/  @!UP2 UTMALDG.3D [UR16], [UR24], desc[UR22] ;  /* 0x000016101800a5b4 */ /* 0x0005e20008011000 */
[----:B------:R2:W-:Y:S01]  /*56d0*/  @!UP1 UTMALDG.3D [UR8], [UR24], desc[UR22] ;  /* 0x00001608180095b4 */ /* 0x0005e20008011000 */
[----:B------:R2:W-:Y:S01]  /*56e0*/  @!P4 SYNCS.ARRIVE.TRANS64.RED.A0TR RZ, [UR13+0x100], R25 ;  /* 0x00010019ffffc9a7 */ /* 0x0005e2000830040d */
[----:B------:R-:W-:Y:S04]  /*56f0*/  UIADD3 UR13, UPT, UPT, UR14, 0x1, URZ ;  /* 0x000000010e0d7890 */ /* 0x000fe8000fffe0ff */
[----:B------:R-:W-:Y:S04]  /*5700*/  UISETP.NE.AND UP1, UPT, UR13, 0x3, UPT ;  /* 0x000000030d00788c */ /* 0x000fe8000bf25270 */
[----:B------:R-:W-:Y:S02]  /*5710*/  USEL UR14, URZ, 0x1, UP1 ;  /* 0x00000001ff0e7887 */ /* 0x000fe40008800000 */
[----:B------:R-:W-:Y:S02]  /*5720*/  USEL UR13, UR13, URZ, UP1 ;  /* 0x000000ff0d0d7287 */ /* 0x000fe40008800000 */
[----:B------:R-:W-:Y:S02]  /*5730*/  UPLOP3.LUT UP1, UPT, UPT, UPT, UPT, 0x80, 0x8 ;  /* 0x000000000008789c */ /* 0x000fe40003f2f070 */
[----:B------:R-:W-:Y:S01]  /*5740*/  LOP3.LUT R32, R32, UR14, RZ, 0x3c, !PT ;  /* 0x0000000e20207c12 */ /* 0x000fe2000f8e3cff */
[----:B------:R-:W-:Y:S01]  /*5750*/  SYNCS.ARRIVE.TRANS64.RED.A1T0 RZ, [UR15], RZ ;  /* 0x000000ffffff79a7 */ /* 0x000fe2000810040f */
[----:B------:R-:W-:Y:S07]  /*5760*/  @P3 BRA `(.L_x_107) ;  /* 0xfffffff000e43947 */ /* 0x000fee000383ffff */
[----:B------:R-:W-:Y:S01]  /*5770*/  UIADD3 UR7, UPT, UPT, UR7, 0x118, URZ ;  /* 0x0000011807077890 */ /* 0x000fe2000fffe0ff */
[----:B------:R-:W-:-:S03]  /*5780*/  SHF.L.U32 R2, R32, 0x1f, RZ ;  /* 0x0000001f20027819 */ /* 0x000fc600000006ff */
[----:B------:R-:W-:-:S09]  /*5790*/  ULEA UR4, UR13, UR7, 0x3 ;  /* 0x000000070d047291 */ /* 0x000fd2000f8e18ff */
[----:B------:R-:W1:Y:S02]  /*57a0*/  SYNCS.PHASECHK.TRANS64.TRYWAIT P0, [UR4], R2 ;  /* 0x00000002ff0075a7 */ /* 0x000e640008001104 */
[----:B-1----:R-:W-:Y:S05]  /*57b0*/  @!P0 BRA `(.L_x_108) ;  /* 0x0000003000948947 */ /* 0x002fea0003800000 */
.L_x_207:
        /* <DEDUP_REMOVED lines=9> */
.L_x_209:
[----:B------:R-:W-:-:S04]  /*5850*/  UIADD3 UR5, UPT, UPT, UR5, 0x1, URZ ;  /* 0x0000000105057890 */ /* 0x000fc8000fffe0ff */
[----:B------:R-:W-:-:S04]  /*5860*/  UISETP.NE.AND UP0, UPT, UR5, 0x3, UPT ;  /* 0x000000030500788c */ /* 0x000fc8000bf05270 */
[----:B------:R-:W-:Y:S02]  /*5870*/  USEL UR4, URZ, 0x1, UP0 ;  /* 0x00000001ff047887 */ /* 0x000fe40008000000 */
[----:B------:R-:W-:-:S04]  /*5880*/  USEL UR5, UR5, URZ, UP0 ;  /* 0x000000ff05057287 */ /* 0x000fc80008000000 */
[----:B------:R-:W-:Y:S01]  /*5890*/  ULEA UR5, UR5, UR7, 0x3 ;  /* 0x0000000705057291 */ /* 0x000fe2000f8e18ff */
[----:B-1----:R-:W-:-:S04]  /*58a0*/  LOP3.LUT R2, R32, UR4, RZ, 0x3c, !PT ;  /* 0x0000000420027c12 */ /* 0x002fc8000f8e3cff */
[----:B------:R-:W-:Y:S01]  /*58b0*/  SHF.L.U32 R2, R2, 0x1f, RZ ;  /* 0x0000001f02027819 */ /* 0x000fe200000006ff */
[----:B------:R-:W-:-:S07]  /*58c0*/  IMAD.U32 R0, RZ, RZ, UR5 ;  /* 0x00000005ff007e24 */ /* 0x000fce000f8e00ff */
.L_x_110:
[----:B-1----:R1:W4:Y:S02]  /*58d0*/  SYNCS.PHASECHK.TRANS64.TRYWAIT P0, [R0+URZ], R2 ;  /* 0x00000002000075a7 */ /* 0x00232400080011ff */
[----:B----4-:R-:W-:Y:S05]  /*58e0*/  @!P0 NANOSLEEP.SYNCS 0x989680 ;  /* 0x009896800000895d */ /* 0x010fea0003900000 */
[----:B------:R-:W4:Y:S02]  /*58f0*/  @!P0 SYNCS.PHASECHK.TRANS64 P0, [R0+URZ], R2 ;  /* 0x00000002000085a7 */ /* 0x000f2400080010ff */
[----:B--2-4-:R-:W-:Y:S05]  /*5900*/  @P0 EXIT ;  /* 0x000000000000094d */ /* 0x014fea0003800000 */
[----:B------:R-:W-:Y:S05]  /*5910*/  BRA `(.L_x_110) ;  /* 0xfffffffc00ec7947 */ /* 0x000fea000383ffff */
.L_x_98:
[----:B------:R-:W-:-:S06]  /*5920*/  UISETP.GE.AND UP1, UPT, UR10, 0x4, UPT ;  /* 0x000000040a00788c */ /* 0x000fcc000bf26270 */
[----:B------:R-:W-:-:S13]  /*5930*/  PLOP3.LUT P0, PT, PT, PT, UP1, 0x80, 0x8 ;  /* 0x000000000008781c */ /* 0x000fda0003f0f018 */
[----:B------:R-:W-:Y:S05]  /*5940*/  @!P0 EXIT ;  /* 0x000000000000894d */ /* 0x000fea0003800000 */
[----:B------:R-:W-:Y:S01]  /*5950*/  BAR.SYNC.DEFER_BLOCKING 0x6, 0xa0 ;  /* 0x0182800000007b1d */ /* 0x000fe20000010000 */
[C---:B------:R-:W-:Y:S01]  /*5960*/  IMAD.SHL.U32 R4, R69.reuse, 0x10, RZ ;  /* 0x0000001045047824 */ /* 0x040fe200078e00ff */
[C---:B------:R-:W-:Y:S01]  /*5970*/  LOP3.LUT R76, R69.reuse, 0x60, RZ, 0xc0, !PT ;  /* 0x00000060454c7812 */ /* 0x040fe200078ec0ff */
[C---:B------:R-:W-:Y:S01]  /*5980*/  IMAD.SHL.U32 R3, R68.reuse, 0x200000, RZ ;  /* 0x0020000044037824 */ /* 0x040fe200078e00ff */
[C---:B------:R-:W-:Y:S01]  /*5990*/  LOP3.LUT R70, R69.reuse, 0x2, RZ, 0xc0, !PT ;  /* 0x0000000245467812 */ /* 0x040fe200078ec0ff */
[----:B------:R-:W-:Y:S01]  /*59a0*/  IMAD.SHL.U32 R5, R68, 0x200, RZ ;  /* 0x0000020044057824 */ /* 0x000fe200078e00ff */
[----:B------:R-:W-:Y:S02]  /*59b0*/  UMOV UR48, 0x400 ;  /* 0x0000040000307882 */ /* 0x000fe40000000000 */
[----:B------:R-:W1:Y:S01]  /*59c0*/  LDC R67, c[0x0][0x370] ;  /* 0x0000dc00ff437b82 */ /* 0x000e620000000800 */
[----:B------:R-:W-:Y:S01]  /*59d0*/  ULEA UR48, UR37, UR48, 0x18 ;  /* 0x0000003025307291 */ /* 0x000fe2000f8ec0ff */
[C---:B------:R-:W-:Y:S01]  /*59e0*/  LOP3.LUT R75, R4.reuse, 0x590, RZ, 0xc0, !PT ;  /* 0x00000590044b7812 */ /* 0x040fe200078ec0ff */
[C---:B------:R-:W-:Y:S01]  /*59f0*/  IMAD.SHL.U32 R2, R69.reuse, 0x2, RZ ;  /* 0x0000000245027824 */ /* 0x040fe200078e00ff */
[----:B------:R-:W-:Y:S01]  /*5a00*/  LOP3.LUT R4, R4, 0x60, RZ, 0xc0, !PT ;  /* 0x0000006004047812 */ /* 0x000fe200078ec0ff */
[----:B------:R-:W-:Y:S01]  /*5a10*/  IMAD.U32 R32, R69, 0x10000, RZ ;  /* 0x0001000045207824 */ /* 0x000fe200078e00ff */
[----:B------:R-:W-:Y:S01]  /*5a20*/  LOP3.LUT R3, R3, 0x200000, RZ, 0xc0, !PT ;  /* 0x0020000003037812 */ /* 0x000fe200078ec0ff */
[----:B------:R-:W-:Y:S01]  /*5a30*/  UIADD3 UR52, UPT, UPT, UR48, 0x200, URZ ;  /* 0x0000020030347890 */ /* 0x000fe2000fffe0ff */
[----:B------:R-:W2:Y:S01]  /*5a40*/  LDC R28, c[0x0][0xb0c] ;  /* 0x0002c300ff1c7b82 */ /* 0x000ea20000000800 */
[----:B------:R-:W-:Y:S01]  /*5a50*/  LOP3.LUT R69, R69, 0x4, RZ, 0xc0, !PT ;  /* 0x0000000445457812 */ /* 0x000fe200078ec0ff */
[----:B------:R-:W-:Y:S01]  /*5a60*/  IMAD.MOV.U32 R31, RZ, RZ, RZ ;  /* 0x000000ffff1f7224 */ /* 0x000fe200078e00ff */
[----:B------:R-:W-:-:S02]  /*5a70*/  LOP3.LUT R75, R75, 0x200, R5, 0xf8, !PT ;  /* 0x000002004b4b7812 */ /* 0x000fc400078ef805 */
[----:B------:R-:W-:Y:S02]  /*5a80*/  CS2R R72, SRZ ;  /* 0x0000000000487805 */ /* 0x000fe4000001ff00 */
[----:B------:R-:W-:Y:S01]  /*5a90*/  LOP3.LUT R2, R4, 0xc, R2, 0xf8, !PT ;  /* 0x0000000c04027812 */ /* 0x000fe200078ef802 */
[----:B------:R-:W-:Y:S01]  /*5aa0*/  IMAD.MOV.U32 R79, RZ, RZ, RZ ;  /* 0x000000ffff4f7224 */ /* 0x000fe200078e00ff */
[----:B------:R-:W-:Y:S01]  /*5ab0*/  LOP3.LUT R32, R3, 0x400000, R32, 0xf8, !PT ;  /* 0x0040000003207812 */ /* 0x000fe200078ef820 */
[----:B------:R-:W3:Y:S01]  /*5ac0*/  LDC R65, c[0x0][0xb20] ;  /* 0x0002c800ff417b82 */ /* 0x000ee20000000800 */
[----:B------:R-:W4:Y:S01]  /*5ad0*/  LDS R0, [UR48+0x1f0] ;  /* 0x0001f030ff007984 */ /* 0x000f220008000800 */
[----:B------:R-:W-:Y:S01]  /*5ae0*/  IADD3 R74, PT, PT, -R69, 0x2, RZ ;  /* 0x00000002454a7810 */ /* 0x000fe20007ffe1ff */
[----:B------:R-:W-:Y:S01]  /*5af0*/  IMAD.MOV R70, RZ, RZ, -R70 ;  /* 0x000000ffff467224 */ /* 0x000fe200078e0a46 */
[----:B------:R-:W-:Y:S01]  /*5b00*/  LOP3.LUT R75, R75, R2, RZ, 0xfc, !PT ;  /* 0x000000024b4b7212 */ /* 0x000fe200078efcff */
[----:B------:R-:W-:Y:S01]  /*5b10*/  IMAD.MOV R69, RZ, RZ, -R69 ;  /* 0x000000ffff457224 */ /* 0x000fe200078e0a45 */
[----:B------:R-:W1:Y:S01]  /*5b20*/  LDCU.64 UR54, c[0x0][0x348] ;  /* 0x00006900ff3677ac */ /* 0x000e620008000a00 */
[----:B------:R-:W-:Y:S01]  /*5b30*/  IMAD.SHL.U32 R74, R74, 0x10, RZ ;  /* 0x000000104a4a7824 */ /* 0x000fe200078e00ff */
[----:B------:R-:W1:Y:S01]  /*5b40*/  LDC R27, c[0x0][0xb30] ;  /* 0x0002cc00ff1b7b82 */ /* 0x000e620000000800 */
[----:B------:R-:W-:Y:S01]  /*5b50*/  LEA R75, R75, UR52, 0x2 ;  /* 0x000000344b4b7c11 */ /* 0x000fe2000f8e10ff */
[----:B------:R-:W-:Y:S01]  /*5b60*/  UMOV UR51, 0x1 ;  /* 0x0000000100337882 */ /* 0x000fe20000000000 */
[----:B------:R-:W1:Y:S01]  /*5b70*/  LDCU.64 UR38, c[0x0][0x888] ;  /* 0x00011100ff2677ac */ /* 0x000e620008000a00 */
[----:B------:R-:W1:Y:S04]  /*5b80*/  LDCU.64 UR44, c[0x0][0x890] ;  /* 0x00011200ff2c77ac */ /* 0x000e680008000a00 */
[----:B------:R-:W1:Y:S01]  /*5b90*/  LDC.64 R60, c[0x0][0xb10] ;  /* 0x0002c400ff3c7b82 */ /* 0x000e620000000a00 */
[----:B------:R-:W-:Y:S01]  /*5ba0*/  UMOV UR56, URZ ;  /* 0x000000ff00387c82 */ /* 0x000fe20008000000 */
[----:B------:R-:W-:Y:S01]  /*5bb0*/  UMOV UR50, URZ ;  /* 0x000000ff00327c82 */ /* 0x000fe20008000000 */
[----:B------:R-:W-:-:S05]  /*5bc0*/  UMOV UR49, URZ ;  /* 0x000000ff00317c82 */ /* 0x000fca0008000000 */
[----:B------:R-:W1:Y:S08]  /*5bd0*/  LDC.64 R24, c[0x0][0xb18] ;  /* 0x0002c600ff187b82 */ /* 0x000e700000000a00 */
[----:B------:R-:W1:Y:S08]  /*5be0*/  LDC.64 R22, c[0x0][0xb28] ;  /* 0x0002ca00ff167b82 */ /* 0x000e700000000a00 */
[----:B------:R-:W1:Y:S01]  /*5bf0*/  LDC.64 R58, c[0x0][0x8b0] ;  /* 0x00022c00ff3a7b82 */ /* 0x000e620000000a00 */
[----:B----4-:R-:W-:-:S07]  /*5c00*/  IMAD.IADD R32, R0, 0x1, R32 ;  /* 0x0000000100207824 */ /* 0x010fce00078e0220 */
[----:B------:R-:W4:Y:S08]  /*5c10*/  LDC.64 R56, c[0x0][0x8a8] ;  /* 0x00022a00ff387b82 */ /* 0x000f300000000a00 */
[----:B--23--:R-:W1:Y:S02]  /*5c20*/  LDC R66, c[0x0][0x374] ;  /* 0x0000dd00ff427b82 */ /* 0x00ce640000000800 */
.L_x_141:
[C---:B------:R-:W-:Y:S02]  /*5c30*/  LEA R0, R79.reuse, UR48, 0x3 ;  /* 0x000000304f007c11 */ /* 0x040fe4000f8e18ff */
[----:B------:R-:W-:Y:S02]  /*5c40*/  SHF.L.U32 R2, R72, 0x1f, RZ ;  /* 0x0000001f48027819 */ /* 0x000fe400000006ff */
[----:B------:R-:W-:Y:S02]  /*5c50*/  LEA R16, R79, UR48, 0x4 ;  /* 0x000000304f107c11 */ /* 0x000fe4000f8e20ff */
[----:B------:R-:W2:Y:S02]  /*5c60*/  SYNCS.PHASECHK.TRANS64.TRYWAIT P0, [R0+URZ+0x140], R2 ;  /* 0x00014002000075a7 */ /* 0x000ea400080011ff */
[----:B--23--:R-:W-:Y:S05]  /*5c70*/  @!P0 BRA `(.L_x_111) ;  /* 0x0000002c00948947 */ /* 0x00cfea0003800000 */
.L_x_210:
[----:B------:R-:W3:Y:S01]  /*5c80*/  LDC.64 R10, c[0x0][0xb10] ;  /* 0x0002c400ff0a7b82 */ /* 0x000ee20000000a00 */
[----:B------:R-:W4:Y:S01]  /*5c90*/  LDS.128 R16, [R16+0x1d0] ;  /* 0x0001d00010107984 */ /* 0x000f220000000c00 */
[----:B-1----:R-:W-:Y:S01]  /*5ca0*/  ISETP.NE.AND P1, PT, R27, 0x1, PT ;  /* 0x000000011b00780c */ /* 0x002fe20003f25270 */
[----:B--2---:R-:W-:Y:S01]  /*5cb0*/  VIADD R0, R0, 0x150 ;  /* 0x0000015000007836 */ /* 0x004fe20000000000 */
[----:B------:R-:W-:Y:S04]  /*5cc0*/  ISETP.GE.AND P0, PT, R26, 0x1, PT ;  /* 0x000000011a00780c */ /* 0x000fe80003f06270 */
[----:B------:R-:W1:Y:S01]  /*5cd0*/  LDC.64 R8, c[0x0][0xb18] ;  /* 0x0002c600ff087b82 */ /* 0x000e620000000a00 */
[----:B------:R-:W-:Y:S01]  /*5ce0*/  PRMT R0, RZ, 0x654, R0 ;  /* 0x00000654ff007816 */ /* 0x000fe20000000000 */
[----:B------:R-:W-:Y:S01]  /*5cf0*/  @!PT LDS RZ, [RZ] ;  /* 0x00000000fffff984 */ /* 0x000fe20000000800 */
[----:B------:R-:W-:Y:S01]  /*5d00*/  @!PT LDS RZ, [RZ] ;  /* 0x00000000fffff984 */ /* 0x000fe20000000800 */
[----:B------:R-:W-:Y:S01]  /*5d10*/  @!PT LDS RZ, [RZ] ;  /* 0x00000000fffff984 */ /* 0x000fe20000000800 */
[----:B------:R-:W-:Y:S01]  /*5d20*/  @!PT LDS RZ, [RZ] ;  /* 0x00000000fffff984 */ /* 0x000fe20000000800 */
[----:B------:R2:W-:Y:S06]  /*5d30*/  MEMBAR.ALL.CTA ;  /* 0x0000000000007992 */ /* 0x0005ec0000008000 */
[----:B--2---:R-:W2:Y:S01]  /*5d40*/  FENCE.VIEW.ASYNC.S ;  /* 0x00000000000073c6 */ /* 0x004ea20000000000 */
[----:B------:R-:W1:Y:S08]  /*5d50*/  @!P1 LDC R12, c[0x0][0xb20] ;  /* 0x0002c800ff0c9b82 */ /* 0x000e700000000800 */
[----:B------:R-:W1:Y:S01]  /*5d60*/  @!P1 LDC R7, c[0x0][0xb0c] ;  /* 0x0002c300ff079b82 */ /* 0x000e620000000800 */
[----:B--2---:R2:W-:Y:S01]  /*5d70*/  SYNCS.ARRIVE.TRANS64.RED.A1T0 RZ, [R0+URZ], RZ ;  /* 0x000000ff00ff79a7 */ /* 0x0045e200081004ff */
[----:B----4-:R-:W-:Y:S04]  /*5d80*/  LOP3.LUT P4, RZ, R18, 0x1, RZ, 0xc0, !PT ;  /* 0x0000000112ff7812 */ /* 0x010fe8000788c0ff */
[----:B------:R-:W-:Y:S09]  /*5d90*/  P2R R77, PR, RZ, 0x10 ;  /* 0x00000010ff4d7803 */ /* 0x000ff20000000000 */
[----:B------:R-:W-:Y:S02]  /*5da0*/  @P4 MOV R30, R16 ;  /* 0x00000010001e4202 */ /* 0x000fe40000000f00 */
[----:B------:R-:W-:Y:S01]  /*5db0*/  @P4 LOP3.LUT R29, R17, 0xffff, RZ, 0xc0, !PT ;  /* 0x0000ffff111d4812 */ /* 0x000fe200078ec0ff */
[----:B--23--:R-:W-:Y:S06]  /*5dc0*/  @!P0 BRA `(.L_x_112) ;  /* 0x0000000000a48947 */ /* 0x00cfec0003800000 */
[----:B------:R-:W-:Y:S01]  /*5dd0*/  IMAD.HI.U32 R0, R66, R25, RZ ;  /* 0x0000001942007227 */ /* 0x000fe200078e00ff */
[----:B------:R-:W-:Y:S02]  /*5de0*/  ISETP.NE.AND P0, PT, R24, 0x1, PT ;  /* 0x000000011800780c */ /* 0x000fe40003f05270 */
[----:B------:R-:W-:Y:S01]  /*5df0*/  ISETP.NE.AND P2, PT, R26, 0x1, PT ;  /* 0x000000011a00780c */ /* 0x000fe20003f45270 */
[----:B------:R-:W-:Y:S01]  /*5e00*/  IMAD.HI.U32 R4, R67, R60, RZ ;  /* 0x0000003c43047227 */ /* 0x000fe200078e00ff */
[----:B------:R-:W-:Y:S02]  /*5e10*/  SHF.R.U32.HI R0, RZ, R65, R0 ;  /* 0x00000041ff007219 */ /* 0x000fe40000011600 */
[----:B------:R-:W-:Y:S01]  /*5e20*/  ISETP.NE.AND P3, PT, R28, 0x1, PT ;  /* 0x000000011c00780c */ /* 0x000fe20003f65270 */
[----:B------:R-:W-:Y:S01]  /*5e30*/  IMAD.HI.U32 R6, R29, R25, RZ ;  /* 0x000000191d067227 */ /* 0x000fe200078e00ff */
[-C--:B------:R-:W-:Y:S02]  /*5e40*/  SHF.R.U32.HI R4, RZ, R61.reuse, R4 ;  /* 0x0000003dff047219 */ /* 0x080fe40000011604 */
[----:B------:R-:W-:Y:S01]  /*5e50*/  SEL R0, R66, R0, !P0 ;  /* 0x0000000042007207 */ /* 0x000fe20004000000 */
[----:B------:R-:W-:Y:S01]  /*5e60*/  IMAD.HI.U32 R5, R30, R60, RZ ;  /* 0x0000003c1e057227 */ /* 0x000fe200078e00ff */
[----:B------:R-:W-:Y:S03]  /*5e70*/  SEL R4, R67, R4, !P3 ;  /* 0x0000000443047207 */ /* 0x000fe60005800000 */
[-C--:B------:R-:W-:Y:S01]  /*5e80*/  IMAD.HI.U32 R3, R0, R22.reuse, RZ ;  /* 0x0000001600037227 */ /* 0x080fe200078e00ff */
[----:B------:R-:W-:Y:S03]  /*5e90*/  SHF.R.U32.HI R5, RZ, R61, R5 ;  /* 0x0000003dff057219 */ /* 0x000fe60000011605 */
[----:B------:R-:W-:Y:S01]  /*5ea0*/  IMAD.HI.U32 R2, R4, R22, RZ ;  /* 0x0000001604027227 */ /* 0x000fe200078e00ff */
[----:B------:R-:W-:Y:S02]  /*5eb0*/  @P2 SHF.R.U32.HI R0, RZ, R23, R3 ;  /* 0x00000017ff002219 */ /* 0x000fe40000011603 */
[----:B------:R-:W-:Y:S02]  /*5ec0*/  SHF.R.U32.HI R3, RZ, R65, R6 ;  /* 0x00000041ff037219 */ /* 0x000fe40000011606 */
[----:B------:R-:W-:Y:S01]  /*5ed0*/  @P2 SHF.R.U32.HI R4, RZ, R23, R2 ;  /* 0x00000017ff042219 */ /* 0x000fe20000011602 */
[----:B------:R-:W-:Y:S01]  /*5ee0*/  IMAD R0, R26, R0, RZ ;  /* 0x000000001a007224 */ /* 0x000fe200078e02ff */
[----:B------:R-:W-:Y:S02]  /*5ef0*/  SEL R3, R29, R3, !P0 ;  /* 0x000000031d037207 */ /* 0x000fe40004000000 */
[----:B------:R-:W-:Y:S01]  /*5f00*/  SEL R2, R30, R5, !P3 ;  /* 0x000000051e027207 */ /* 0x000fe20005800000 */
[----:B------:R-:W-:Y:S01]  /*5f10*/  IMAD R5, R26, R4, RZ ;  /* 0x000000041a057224 */ /* 0x000fe200078e02ff */
[C---:B------:R-:W-:Y:S01]  /*5f20*/  ISETP.GE.AND P0, PT, R3.reuse, R0, PT ;  /* 0x000000000300720c */ /* 0x040fe20003f06270 */
[C---:B------:R-:W-:Y:S03]  /*5f30*/  IMAD.HI.U32 R0, R3.reuse, R22, RZ ;  /* 0x0000001603007227 */ /* 0x040fe600078e00ff */
[C---:B------:R-:W-:Y:S02]  /*5f40*/  ISETP.GE.OR P0, PT, R2.reuse, R5, P0 ;  /* 0x000000050200720c */ /* 0x040fe40000706670 */
[----:B------:R-:W-:Y:S04]  /*5f50*/  SHF.R.U32.HI R0, RZ, R23, R0 ;  /* 0x00000017ff007219 */ /* 0x000fe80000011600 */
[C---:B------:R-:W-:Y:S05]  /*5f60*/  SEL R6, R3.reuse, R0, !P2 ;  /* 0x0000000003067207 */ /* 0x040fea0005000000 */
        /* <DEDUP_REMOVED lines=14> */
[----:B------:R-:W-:Y:S07]  /*6050*/  IMAD R29, R3, R24, R29 ;  /* 0x00000018031d7224 */ /* 0x000fee00078e021d */
.L_x_112:
[----:B-1----:R-:W-:Y:S01]  /*6060*/  @!P1 ISETP.NE.AND P0, PT, R8, 0x1, PT ;  /* 0x000000010800980c */ /* 0x002fe20003f05270 */
[----:B------:R-:W-:Y:S01]  /*6070*/  @!P1 IMAD.HI.U32 R0, R30, R10, RZ ;  /* 0x0000000a1e009227 */ /* 0x000fe200078e00ff */
[----:B------:R-:W-:Y:S01]  /*6080*/  @!P1 ISETP.NE.AND P2, PT, R7, 0x1, PT ;  /* 0x000000010700980c */ /* 0x000fe20003f45270 */
[----:B------:R-:W-:Y:S01]  /*6090*/  ULOP3.LUT UP0, URZ, UR52, 0x1b0, URZ, 0xc0, !UPT ;  /* 0x000001b034ff7892 */ /* 0x000fe2000f80c0ff */
[----:B------:R-:W-:Y:S01]  /*60a0*/  R2UR UR42, R14 ;  /* 0x000000000e2a72ca */ /* 0x000fe200000e0000 */
[----:B------:R-:W-:Y:S01]  /*60b0*/  @!P1 IMAD.HI.U32 R2, R29, R9, RZ ;  /* 0x000000091d029227 */ /* 0x000fe200078e00ff */
[----:B------:R-:W-:Y:S02]  /*60c0*/  @!P1 SHF.R.U32.HI R0, RZ, R11, R0 ;  /* 0x0000000bff009219 */ /* 0x000fe40000011600 */
[----:B------:R-:W-:Y:S01]  /*60d0*/  R2UR UR41, R15 ;  /* 0x000000000f2972ca */ /* 0x000fe200000e0000 */
[----:B------:R-:W-:Y:S01]  /*60e0*/  VIADD R79, R79, 0x1 ;  /* 0x000000014f4f7836 */ /* 0x000fe20000000000 */
[----:B------:R-:W-:Y:S02]  /*60f0*/  @!P1 SHF.R.U32.HI R2, RZ, R12, R2 ;  /* 0x0000000cff029219 */ /* 0x000fe40000011602 */
[----:B------:R-:W-:Y:S02]  /*6100*/  @!P1 SEL R3, R30, R0, !P2 ;  /* 0x000000001e039207 */ /* 0x000fe40005000000 */
[----:B------:R-:W-:Y:S02]  /*6110*/  @!P1 SEL R2, R29, R2, !P0 ;  /* 0x000000021d029207 */ /* 0x000fe40004000000 */
[----:B------:R-:W-:Y:S01]  /*6120*/  @P4 SHF.R.U32.HI R71, RZ, 0x10, R17 ;  /* 0x00000010ff474819 */ /* 0x000fe20000011611 */
[----:B------:R-:W-:Y:S02]  /*6130*/  USHF.L.U32 UR42, UR42, 0x6, URZ ;  /* 0x000000062a2a7899 */ /* 0x000fe400080006ff */
[----:B------:R-:W-:Y:S02]  /*6140*/  @!P1 IMAD.IADD R0, R2, 0x1, -R3 ;  /* 0x0000000102009824 */ /* 0x000fe400078e0a03 */
[----:B------:R-:W-:Y:S01]  /*6150*/  @!P1 IMAD.IADD R2, R3, 0x1, -R2 ;  /* 0x0000000103029824 */ /* 0x000fe200078e0a02 */
[----:B------:R-:W-:Y:S01]  /*6160*/  USHF.L.U32 UR41, UR41, 0x6, URZ ;  /* 0x0000000629297899 */ /* 0x000fe200080006ff */
[----:B------:R-:W-:Y:S02]  /*6170*/  @!P1 IMAD R30, R0, R7, R30 ;  /* 0x00000007001e9224 */ /* 0x000fe400078e021e */
[----:B------:R-:W-:Y:S01]  /*6180*/  @!P1 IMAD R29, R2, R8, R29 ;  /* 0x00000008021d9224 */ /* 0x000fe200078e021d */
[----:B------:R-:W-:Y:S08]  /*6190*/  BRA.U !UP0, `(.L_x_113) ;  /* 0x00000001087c7547 */ /* 0x000ff0000b800000 */
[----:B------:R-:W1:Y:S01]  /*61a0*/  LDCU.64 UR8, c[0x4][0x80] ;  /* 0x01001000ff0877ac */ /* 0x000e620008000a00 */
[----:B------:R-:W-:Y:S01]  /*61b0*/  MOV R2, 0x0 ;  /* 0x0000000000027802 */ /* 0x000fe20000000f00 */
[----:B------:R-:W-:Y:S02]  /*61c0*/  HFMA2 R12, -RZ, RZ, 0, 5.9604644775390625e-08 ;  /* 0x00000001ff0c7431 */ /* 0x000fe400000001ff */
[----:B------:R-:W-:Y:S01]  /*61d0*/  IMAD.MOV.U32 R8, RZ, RZ, 0x70 ;  /* 0x00000070ff087424 */ /* 0x000fe200078e00ff */
[----:B------:R2:W3:Y:S01]  /*61e0*/  LDC.64 R14, c[0x4][R2] ;  /* 0x01000000020e7b82 */ /* 0x0004e20000000a00 */
[----:B------:R-:W4:Y:S01]  /*61f0*/  LDCU.64 UR6, c[0x4][0x88] ;  /* 0x01001100ff0677ac */ /* 0x000f220008000a00 */
[----:B------:R-:W-:Y:S01]  /*6200*/  IMAD.MOV.U32 R13, RZ, RZ, RZ ;  /* 0x000000ffff0d7224 */ /* 0x000fe200078e00ff */
[----:B------:R-:W2:Y:S01]  /*6210*/  LDCU.64 UR4, c[0x4][0x8] ;  /* 0x01000100ff0477ac */ /* 0x000ea20008000a00 */
[----:B-1----:R-:W-:Y:S01]  /*6220*/  MOV R5, UR9 ;  /* 0x0000000900057c02 */ /* 0x002fe20008000f00 */
[----:B------:R-:W-:Y:S01]  /*6230*/  IMAD.U32 R4, RZ, RZ, UR8 ;  /* 0x00000008ff047e24 */ /* 0x000fe2000f8e00ff */
[----:B----4-:R-:W-:Y:S01]  /*6240*/  MOV R7, UR7 ;  /* 0x0000000700077c02 */ /* 0x010fe20008000f00 */
[----:B------:R-:W-:Y:S01]  /*6250*/  IMAD.U32 R6, RZ, RZ, UR6 ;  /* 0x00000006ff067e24 */ /* 0x000fe2000f8e00ff */
[----:B--2---:R-:W-:Y:S01]  /*6260*/  MOV R11, UR5 ;  /* 0x00000005000b7c02 */ /* 0x004fe20008000f00 */
[----:B------:R-:W-:Y:S02]  /*6270*/  IMAD.U32 R10, RZ, RZ, UR4 ;  /* 0x00000004ff0a7e24 */ /* 0x000fe4000f8e00ff */
[----:B------:R-:W-:Y:S07]  /*6280*/  LEPC R20, `(.L_x_114) ;  /* 0x000000001014794e */ /* 0x000fee0000000000 */
[----:B---3-5:R-:W-:Y:S05]  /*6290*/  CALL.ABS.NOINC R14 ;  /* 0x000000000e007343 */ /* 0x028fea0003c00000 */
.L_x_114:
[----:B------:R-:W1:Y:S01]  /*62a0*/  LDCU.64 UR8, c[0x4][0x80] ;  /* 0x01001000ff0877ac */ /* 0x000e620008000a00 */
[----:B------:R-:W2:Y:S01]  /*62b0*/  LDC.64 R2, c[0x4][R2] ;  /* 0x0100000002027b82 */ /* 0x000ea20000000a00 */
[----:B------:R-:W-:Y:S02]  /*62c0*/  HFMA2 R12, -RZ, RZ, 0, 5.9604644775390625e-08 ;  /* 0x00000001ff0c7431 */ /* 0x000fe400000001ff */
[----:B------:R-:W-:Y:S02]  /*62d0*/  IMAD.MOV.U32 R8, RZ, RZ, 0x70 ;  /* 0x00000070ff087424 */ /* 0x000fe400078e00ff */
[----:B------:R-:W-:Y:S01]  /*62e0*/  IMAD.MOV.U32 R13, RZ, RZ, RZ ;  /* 0x000000ffff0d7224 */ /* 0x000fe200078e00ff */
[----:B------:R-:W3:Y:S01]  /*62f0*/  LDCU.64 UR6, c[0x4][0x88] ;  /* 0x01001100ff0677ac */ /* 0x000ee20008000a00 */
[----:B------:R-:W4:Y:S01]  /*6300*/  LDCU.64 UR4, c[0x4][0x8] ;  /* 0x01000100ff0477ac */ /* 0x000f220008000a00 */
[----:B-1----:R-:W-:Y:S02]  /*6310*/  MOV R4, UR8 ;  /* 0x0000000800047c02 */ /* 0x002fe40008000f00 */
[----:B------:R-:W-:Y:S02]  /*6320*/  MOV R5, UR9 ;  /* 0x0000000900057c02 */ /* 0x000fe40008000f00 */
[----:B---3--:R-:W-:Y:S01]  /*6330*/  MOV R7, UR7 ;  /* 0x0000000700077c02 */ /* 0x008fe20008000f00 */
[----:B------:R-:W-:Y:S01]  /*6340*/  IMAD.U32 R6, RZ, RZ, UR6 ;  /* 0x00000006ff067e24 */ /* 0x000fe2000f8e00ff */
[----:B----4-:R-:W-:Y:S01]  /*6350*/  MOV R11, UR5 ;  /* 0x00000005000b7c02 */ /* 0x010fe20008000f00 */
[----:B------:R-:W-:Y:S02]  /*6360*/  IMAD.U32 R10, RZ, RZ, UR4 ;  /* 0x00000004ff0a7e24 */ /* 0x000fe4000f8e00ff */
[----:B------:R-:W-:Y:S07]  /*6370*/  LEPC R20, `(.L_x_113) ;  /* 0x000000001014794e */ /* 0x000fee0000000000 */
[----:B--2---:R-:W-:Y:S05]  /*6380*/  CALL.ABS.NOINC R2 ;  /* 0x0000000002007343 */ /* 0x004fea0003c00000 */
.L_x_113:
[----:B------:R-:W-:Y:S01]  /*6390*/  ISETP.NE.U32.AND P4, PT, R58, RZ, PT ;  /* 0x000000ff3a00720c */ /* 0x000fe20003f85070 */
[----:B------:R-:W-:Y:S01]  /*63a0*/  UISETP.NE.AND UP2, UPT, UR53, URZ, UPT ;  /* 0x000000ff3500728c */ /* 0x000fe2000bf45270 */
[----:B------:R-:W-:Y:S01]  /*63b0*/  ISETP.NE.U32.AND P2, PT, RZ, UR38, PT ;  /* 0x00000026ff007c0c */ /* 0x000fe2000bf45070 */
[----:B------:R-:W-:Y:S01]  /*63c0*/  UISETP.NE.U32.AND UP1, UPT, UR44, URZ, UPT ;  /* 0x000000ff2c00728c */ /* 0x000fe2000bf25070 */
[----:B------:R-:W-:Y:S01]  /*63d0*/  ISETP.NE.AND.EX P4, PT, R59, RZ, PT, P4 ;  /* 0x000000ff3b00720c */ /* 0x000fe20003f85340 */
[----:B------:R-:W-:Y:S01]  /*63e0*/  UPLOP3.LUT UP0, UPT, UPT, UPT, UPT, 0x40, 0x4 ;  /* 0x000000000004789c */ /* 0x000fe20003f0e870 */
[----:B------:R-:W-:Y:S01]  /*63f0*/  ISETP.NE.AND.EX P2, PT, RZ, UR39, PT, P2 ;  /* 0x00000027ff007c0c */ /* 0x000fe2000bf45320 */
[----:B------:R-:W-:Y:S01]  /*6400*/  UISETP.NE.AND.EX UP1, UPT, UR45, URZ, UPT, UP1 ;  /* 0x000000ff2d00728c */ /* 0x000fe2000bf25310 */
[----:B------:R-:W-:Y:S04]  /*6410*/  PLOP3.LUT P1, PT, PT, PT, UP2, 0x80, 0x8 ;  /* 0x000000000008781c */ /* 0x000fe80003f2f028 */
[----:B------:R-:W-:Y:S06]  /*6420*/  @UP2 UPLOP3.LUT UP0, UPT, UPT, UPT, UP1, 0x80, 0x8 ;  /* 0x000000000008289c */ /* 0x000fec0003f0f010 */
[----:B------:R-:W-:Y:S01]  /*6430*/  PLOP3.LUT P0, PT, PT, PT, UP0, 0x80, 0x8 ;  /* 0x000000000008781c */ /* 0x000fe20003f0f008 */
[----:B------:R-:W-:Y:S01]  /*6440*/  @!UPT UIADD3 URZ, UPT, UPT, URZ, URZ, URZ ;  /* 0x000000fffffff290 */ /* 0x000fe2000fffe0ff */
[----:B------:R-:W-:Y:S11]  /*6450*/  BRA.U !UP1, `(.L_x_115) ;  /* 0x0000000109387547 */ /* 0x000ff6000b800000 */
[----:B------:R-:W-:Y:S01]  /*6460*/  UISETP.NE.U32.AND UP0, UPT, UR38, URZ, UPT ;  /* 0x000000ff2600728c */ /* 0x000fe2000bf05070 */
[----:B------:R-:W-:Y:S02]  /*6470*/  HFMA2 R0, -RZ, RZ, 0, 5.9604644775390625e-08 ;  /* 0x00000001ff007431 */ /* 0x000fe400000001ff */
[----:B------:R-:W-:Y:S01]  /*6480*/  IMAD.MOV.U32 R64, RZ, RZ, 0x1 ;  /* 0x00000001ff407424 */ /* 0x000fe200078e00ff */
[----:B------:R-:W-:Y:S06]  /*6490*/  UISETP.NE.AND.EX UP0, UPT, UR39, URZ, UPT, UP0 ;  /* 0x000000ff2700728c */ /* 0x000fec000bf05300 */
[----:B------:R-:W-:Y:S05]  /*64a0*/  PLOP3.LUT P3, PT, PT, PT, UP0, 0x80, 0x8 ;  /* 0x000000000008781c */ /* 0x000fea0003f6f008 */
[----:B------:R-:W1:Y:S01]  /*64b0*/  @UP0 LDCU.64 UR6, c[0x0][0x888] ;  /* 0x00011100ff0607ac */ /* 0x000e620008000a00 */
[----:B------:R-:W-:Y:S07]  /*64c0*/  @UP0 UIMAD UR4, UR36, UR44, URZ ;  /* 0x0000002c240402a4 */ /* 0x000fee000f8e02ff */
[----:B------:R-:W-:Y:S01]  /*64d0*/  @!P3 PRMT R64, R0, 0x7610, R64 ;  /* 0x000076100040b816 */ /* 0x000fe20000000040 */
[----:B-1----:R-:W-:Y:S03]  /*64e0*/  @UP0 UIMAD.WIDE UR6, UR4, 0x4, UR6 ;  /* 0x00000004040608a5 */ /* 0x002fe6000f8e0206 */
[----:B------:R-:W1:Y:S03]  /*64f0*/  @!UP0 LDCU UR4, c[0x0][0x880] ;  /* 0x00011000ff0487ac */ /* 0x000e660008000800 */
[----:B------:R-:W-:Y:S01]  /*6500*/  IMAD.U32 R2, RZ, RZ, UR6 ;  /* 0x00000006ff027e24 */ /* 0x000fe2000f8e00ff */
[----:B------:R-:W-:Y:S05]  /*6510*/  MOV R3, UR7 ;  /* 0x0000000700037c02 */ /* 0x000fea0008000f00 */
[----:B-----5:R2:W5:Y:S02]  /*6520*/  @P3 LDG.E R35, desc[UR46][R2.64] ;  /* 0x0000002e02233981 */ /* 0x020564000c1e1900 */
[----:B-12---:R-:W-:Y:S02]  /*6530*/  @!P3 IMAD.U32 R35, RZ, RZ, UR4 ;  /* 0x00000004ff23be24 */ /* 0x006fe4000f8e00ff */
.L_x_115:
[----:B------:R-:W-:Y:S05]  /*6540*/  @!P4 BRA `(.L_x_116) ;  /* 0x000000000020c947 */ /* 0x000fea0003800000 */
[----:B------:R-:W-:Y:S04]  /*6550*/  ISETP.NE.U32.AND P3, PT, R56, RZ, PT ;  /* 0x000000ff3800720c */ /* 0x000fe80003f65070 */
[----:B------:R-:W-:Y:S11]  /*6560*/  ISETP.NE.AND.EX P3, PT, R57, RZ, PT, P3 ;  /* 0x000000ff3900720c */ /* 0x000ff60003f65330 */
[----:B------:R-:W-:Y:S02]  /*6570*/  @!UPT UIADD3 URZ, UPT, UPT, URZ, URZ, URZ ;  /* 0x000000fffffff290 */ /* 0x000fe4000fffe0ff */
[----:B------:R-:W1:Y:S01]  /*6580*/  @P3 LDC.64 R2, c[0x0][0x8a8] ;  /* 0x00022a00ff023b82 */ /* 0x000e620000000a00 */
[----:B------:R-:W-:Y:S04]  /*6590*/  @P3 IMAD R0, R58, UR36, RZ ;  /* 0x000000243a003c24 */ /* 0x000fe8000f8e02ff */
[----:B-1----:R-:W-:Y:S05]  /*65a0*/  @P3 IMAD.WIDE R2, R0, 0x4, R2 ;  /* 0x0000000400023825 */ /* 0x002fea00078e0202 */
[----:B-----5:R1:W5:Y:S02]  /*65b0*/  @P3 LDG.E R33, desc[UR46][R2.64] ;  /* 0x0000002e02213981 */ /* 0x020364000c1e1900 */
[----:B-1----:R-:W2:Y:S02]  /*65c0*/  @!P3 LDC R33, c[0x0][0x8a0] ;  /* 0x00022800ff21bb82 */ /* 0x002ea40000000800 */
.L_x_116:
[----:B-----5:R-:W-:Y:S01]  /*65d0*/  FSETP.NEU.AND P3, PT, R35, RZ, PT ;  /* 0x000000ff2300720b */ /* 0x020fe20003f6d000 */
[----:B------:R-:W-:Y:S01]  /*65e0*/  ULOP3.LUT UR4, UR51, 0x1, URZ, 0x3c, !UPT ;  /* 0x0000000133047892 */ /* 0x000fe2000f8e3cff */
[----:B------:R-:W-:Y:S01]  /*65f0*/  SEL R4, RZ, 0xffffffff, P2 ;  /* 0xffffffffff047807 */ /* 0x000fe20001000000 */
[----:B------:R-:W-:Y:S01]  /*6600*/  IMAD.U32 R88, RZ, RZ, UR56 ;  /* 0x00000038ff587e24 */ /* 0x000fe2000f8e00ff */
[----:B------:R-:W-:Y:S01]  /*6610*/  @P1 LOP3.LUT P2, RZ, R64, 0xff, RZ, 0xc0, !PT ;  /* 0x000000ff40ff1812 */ /* 0x000fe2000784c0ff */
[----:B------:R-:W-:Y:S01]  /*6620*/  IMAD.SHL.U32 R83, R70, 0x10, RZ ;  /* 0x0000001046537824 */ /* 0x000fe200078e00ff */
[----:B------:R-:W-:Y:S01]  /*6630*/  @P1 SEL R0, RZ, 0xffffffff, P3 ;  /* 0xffffffffff001807 */ /* 0x000fe20001800000 */
[----:B------:R-:W-:Y:S01]  /*6640*/  IMAD.U32 R91, RZ, RZ, UR4 ;  /* 0x00000004ff5b7e24 */ /* 0x000fe2000f8e00ff */
[----:B------:R-:W-:Y:S01]  /*6650*/  LEA R81, R31, UR48, 0x3 ;  /* 0x000000301f517c11 */ /* 0x000fe2000f8e18ff */
[----:B------:R-:W-:Y:S01]  /*6660*/  IMAD.SHL.U32 R88, R88, 0x2000, RZ ;  /* 0x0000200058587824 */ /* 0x000fe200078e00ff */
[----:B------:R-:W-:Y:S01]  /*6670*/  @P0 SEL R0, R4, R0, !P2 ;  /* 0x0000000004000207 */ /* 0x000fe20005000000 */
[----:B------:R-:W-:Y:S01]  /*6680*/  IMAD.SHL.U32 R82, R69, 0x10, RZ ;  /* 0x0000001045527824 */ /* 0x000fe200078e00ff */
[----:B------:R-:W-:Y:S01]  /*6690*/  PLOP3.LUT P2, PT, PT, PT, UP1, 0x80, 0x8 ;  /* 0x000000000008781c */ /* 0x000fe20003f4f018 */
[----:B------:R-:W-:Y:S01]  /*66a0*/  IMAD.IADD R87, R75, 0x1, R88 ;  /* 0x000000014b577824 */ /* 0x000fe200078e0258 */
[----:B------:R-:W-:Y:S01]  /*66b0*/  @P1 LOP3.LUT R0, R0, 0x1, RZ, 0xc0, !PT ;  /* 0x0000000100001812 */ /* 0x000fe200078ec0ff */
[----:B------:R-:W-:Y:S01]  /*66c0*/  BSSY B1, `(.L_x_117) ;  /* 0x0000039000017945 */ /* 0x000fe20003800000 */
[----:B------:R-:W-:Y:S01]  /*66d0*/  LOP3.LUT P4, R78, R64, 0xff, RZ, 0xc0, !PT ;  /* 0x000000ff404e7812 */ /* 0x000fe2000788c0ff */
[----:B------:R-:W-:Y:S01]  /*66e0*/  IMAD.IADD R86, R87, 0x1, R83 ;  /* 0x0000000157567824 */ /* 0x000fe200078e0253 */
[----:B------:R-:W-:Y:S01]  /*66f0*/  ISETP.NE.U32.OR P5, PT, R0, 0x1, !P1 ;  /* 0x000000010000780c */ /* 0x000fe20004fa5470 */
[----:B------:R-:W-:Y:S01]  /*6700*/  IMAD.U32 R0, RZ, RZ, UR56 ;  /* 0x00000038ff007e24 */ /* 0x000fe2000f8e00ff */
[----:B------:R-:W-:Y:S01]  /*6710*/  SEL R3, RZ, 0xffffffff, P3 ;  /* 0xffffffffff037807 */ /* 0x000fe20001800000 */
[----:B------:R-:W-:Y:S01]  /*6720*/  IMAD.MOV.U32 R90, RZ, RZ, 0x1 ;  /* 0x00000001ff5a7424 */ /* 0x000fe200078e00ff */
[----:B------:R-:W-:Y:S01]  /*6730*/  P2R R80, PR, RZ, 0x20 ;  /* 0x00000020ff507803 */ /* 0x000fe20000000000 */
[----:B------:R-:W-:Y:S01]  /*6740*/  IMAD R34, R31, 0x20, R32 ;  /* 0x000000201f227824 */ /* 0x000fe200078e0220 */
[----:B------:R-:W-:Y:S01]  /*6750*/  LEA R0, R0, UR48, 0x3 ;  /* 0x0000003000007c11 */ /* 0x000fe2000f8e18ff */
[----:B------:R-:W-:Y:S01]  /*6760*/  IMAD.U32 R89, RZ, RZ, UR56 ;  /* 0x00000038ff597e24 */ /* 0x000fe2000f8e00ff */
[----:B------:R-:W-:Y:S02]  /*6770*/  @P2 SEL R3, R4, R3, !P4 ;  /* 0x0000000304032207 */ /* 0x000fe40006000000 */
[----:B------:R-:W-:Y:S02]  /*6780*/  CS2R R54, SRZ ;  /* 0x0000000000367805 */ /* 0x000fe4000001ff00 */
[----:B------:R-:W-:Y:S02]  /*6790*/  CS2R R52, SRZ ;  /* 0x0000000000347805 */ /* 0x000fe4000001ff00 */
[----:B------:R-:W-:Y:S02]  /*67a0*/  CS2R R50, SRZ ;  /* 0x0000000000327805 */ /* 0x000fe4000001ff00 */
[----:B------:R-:W-:Y:S02]  /*67b0*/  LOP3.LUT R3, R3, 0x1, RZ, 0xc0, !PT ;  /* 0x0000000103037812 */ /* 0x000fe400078ec0ff */
[----:B------:R-:W-:Y:S02]  /*67c0*/  CS2R R48, SRZ ;  /* 0x0000000000307805 */ /* 0x000fe4000001ff00 */
[----:B------:R-:W-:Y:S02]  /*67d0*/  @P5 SHF.L.U32 R2, R91, 0x1f, RZ ;  /* 0x0000001f5b025819 */ /* 0x000fe400000006ff */
[----:B------:R-:W-:Y:S02]  /*67e0*/  CS2R R46, SRZ ;  /* 0x00000000002e7805 */ /* 0x000fe4000001ff00 */
[----:B------:R-:W-:Y:S02]  /*67f0*/  ISETP.NE.U32.AND P2, PT, R3, 0x1, PT ;  /* 0x000000010300780c */ /* 0x000fe40003f45070 */
[----:B------:R-:W-:Y:S01]  /*6800*/  CS2R R44, SRZ ;  /* 0x00000000002c7805 */ /* 0x000fe2000001ff00 */
[----:B------:R1:W3:Y:S01]  /*6810*/  @P5 SYNCS.PHASECHK.TRANS64.TRYWAIT P1, [R0+URZ+0x100], R2 ;  /* 0x00010002000055a7 */ /* 0x0002e200080211ff */
[----:B------:R-:W-:Y:S02]  /*6820*/  CS2R R42, SRZ ;  /* 0x00000000002a7805 */ /* 0x000fe4000001ff00 */
[----:B------:R-:W-:Y:S02]  /*6830*/  P2R R92, PR, RZ, 0x4 ;  /* 0x00000004ff5c7803 */ /* 0x000fe40000000000 */
[----:B------:R-:W-:Y:S01]  /*6840*/  CS2R R40, SRZ ;  /* 0x0000000000287805 */ /* 0x000fe2000001ff00 */
[----:B------:R-:W-:Y:S02]  /*6850*/  IMAD.IADD R85, R87, 0x1, R82 ;  /* 0x0000000157557824 */ /* 0x000fe400078e0252 */
[----:B------:R-:W-:Y:S01]  /*6860*/  IMAD.IADD R84, R74, 0x1, R86 ;  /* 0x000000014a547824 */ /* 0x000fe200078e0256 */
[----:B-1----:R-:W-:Y:S04]  /*6870*/  SHF.L.U32 R2, R73, 0x1f, RZ ;  /* 0x0000001f49027819 */ /* 0x002fe800000006ff */
[----:B------:R1:W4:Y:S01]  /*6880*/  SYNCS.PHASECHK.TRANS64.TRYWAIT P0, [R81+URZ+0x160], R2 ;  /* 0x00016002510075a7 */ /* 0x00032200080011ff */
[----:B---3--:R-:W-:Y:S01]  /*6890*/  @P5 SEL R90, RZ, 0x1, !P1 ;  /* 0x00000001ff5a5807 */ /* 0x008fe20004800000 */
[----:B-1----:R-:W-:Y:S06]  /*68a0*/  @!P5 BRA `(.L_x_118) ;  /* 0x000000000068d947 */ /* 0x002fec0003800000 */
[----:B------:R-:W-:Y:S01]  /*68b0*/  ISETP.NE.AND P1, PT, R90, RZ, PT ;  /* 0x000000ff5a00720c */ /* 0x000fe20003f25270 */
[----:B------:R-:W-:Y:S01]  /*68c0*/  BSSY B0, `(.L_x_119) ;  /* 0x000000d000007945 */ /* 0x000fe20003800000 */
[----:B------:R-:W-:Y:S02]  /*68d0*/  CS2R R42, SRZ ;  /* 0x00000000002a7805 */ /* 0x000fe4000001ff00 */
[----:B------:R-:W-:Y:S02]  /*68e0*/  CS2R R40, SRZ ;  /* 0x0000000000287805 */ /* 0x000fe4000001ff00 */
[----:B------:R-:W-:Y:S02]  /*68f0*/  CS2R R46, SRZ ;  /* 0x00000000002e7805 */ /* 0x000fe4000001ff00 */
[----:B------:R-:W-:Y:S02]  /*6900*/  CS2R R44, SRZ ;  /* 0x00000000002c7805 */ /* 0x000fe4000001ff00 */
[----:B------:R-:W-:Y:S02]  /*6910*/  CS2R R50, SRZ ;  /* 0x0000000000327805 */ /* 0x000fe4000001ff00 */
[----:B------:R-:W-:Y:S02]  /*6920*/  CS2R R48, SRZ ;  /* 0x0000000000307805 */ /* 0x000fe4000001ff00 */
[----:B------:R-:W-:Y:S02]  /*6930*/  CS2R R54, SRZ ;  /* 0x0000000000367805 */ /* 0x000fe4000001ff00 */
[----:B------:R-:W-:Y:S01]  /*6940*/  CS2R R52, SRZ ;  /* 0x0000000000347805 */ /* 0x000fe2000001ff00 */
[----:B------:R-:W-:Y:S06]  /*6950*/  @P1 BRA `(.L_x_120) ;  /* 0x00000000000c1947 */ /* 0x000fec0003800000 */
[----:B------:R-:W-:Y:S04]  /*6960*/  SHF.L.U32 R3, R91, 0x1f, RZ ;  /* 0x0000001f5b037819 */ /* 0x000fe800000006ff */
[----:B------:R-:W1:Y:S02]  /*6970*/  SYNCS.PHASECHK.TRANS64.TRYWAIT P1, [R0+URZ+0x100], R3 ;  /* 0x00010003000075a7 */ /* 0x000e6400080211ff */
[----:B-1----:R-:W-:Y:S05]  /*6980*/  @!P1 BRA `(.L_x_121) ;  /* 0x0000002000649947 */ /* 0x002fea0003800000 */
.L_x_120:
[----:B------:R-:W-:Y:S05]  /*6990*/  BSYNC B0 ;  /* 0x0000000000007941 */ /* 0x000fea0003800000 */
.L_x_119:
[----:B------:R-:W-:Y:S01]  /*69a0*/  ISETP.NE.AND P1, PT, R92, RZ, PT ;  /* 0x000000ff5c00720c */ /* 0x000fe20003f25270 */
[----:B------:R-:W-:Y:S04]  /*69b0*/  UIADD3 UR5, UPT, UPT, UR56, 0x1, URZ ;  /* 0x0000000138057890 */ /* 0x000fe8000fffe0ff */
[----:B------:R-:W-:Y:S04]  /*69c0*/  UISETP.NE.AND UP0, UPT, UR5, 0x3, UPT ;  /* 0x000000030500788c */ /* 0x000fe8000bf05270 */
[----:B------:R-:W-:Y:S02]  /*69d0*/  USEL UR4, URZ, 0x1, UP0 ;  /* 0x00000001ff047887 */ /* 0x000fe40008000000 */
[----:B------:R-:W-:Y:S02]  /*69e0*/  USEL UR5, UR5, URZ, UP0 ;  /* 0x000000ff05057287 */ /* 0x000fe40008000000 */
[----:B------:R3:W1:Y:S02]  /*69f0*/  @P1 LDS.128 R40, [R87] ;  /* 0x0000000057281984 */ /* 0x0006640000000c00 */
[----:B------:R-:W-:Y:S02]  /*6a00*/  LOP3.LUT R91, R91, UR4, RZ, 0x3c, !PT ;  /* 0x000000045b5b7c12 */ /* 0x000fe4000f8e3cff */
[----:B------:R3:W1:Y:S01]  /*6a10*/  @P1 LDS.128 R44, [R86+0x10] ;  /* 0x00001000562c1984 */ /* 0x0006620000000c00 */
[----:B------:R-:W-:Y:S03]  /*6a20*/  IMAD.U32 R89, RZ, RZ, UR5 ;  /* 0x00000005ff597e24 */ /* 0x000fe6000f8e00ff */
[----:B------:R3:W1:Y:S04]  /*6a30*/  @P1 LDS.128 R48, [R85+0x20] ;  /* 0x0000200055301984 */ /* 0x0006680000000c00 */
[----:B------:R3:W1:Y:S02]  /*6a40*/  @P1 LDS.128 R52, [R84+0x10] ;  /* 0x0000100054341984 */ /* 0x0006640000000c00 */
.L_x_118:
[----:B------:R-:W-:Y:S05]  /*6a50*/  BSYNC B1 ;  /* 0x0000000000017941 */ /* 0x000fea0003800000 */
.L_x_117:
[----:B-1----:R-:W-:Y:S04]  /*6a60*/  SHF.R.U32.HI R0, RZ, 0x15, R34 ;  /* 0x00000015ff007819 */ /* 0x002fe80000011622 */
[----:B------:R-:W-:Y:S01]  /*6a70*/  LOP3.LUT P1, RZ, R0, 0x3, R68, 0x48, !PT ;  /* 0x0000000300ff7812 */ /* 0x000fe20007824844 */
[----:B------:R-:W-:Y:S01]  /*6a80*/  @!UPT UIADD3 URZ, UPT, UPT, URZ, URZ, URZ ;  /* 0x000000fffffff290 */ /* 0x000fe2000fffe0ff */
[----:B----4-:R-:W-:Y:S11]  /*6a90*/  @P0 BRA `(.L_x_122) ;  /* 0x0000000000080947 */ /* 0x010ff60003800000 */
[----:B------:R-:W1:Y:S02]  /*6aa0*/  SYNCS.PHASECHK.TRANS64.TRYWAIT P0, [R81+URZ+0x160], R2 ;  /* 0x00016002510075a7 */ /* 0x000e6400080011ff */
[----:B-1----:R-:W-:Y:S05]  /*6ab0*/  @!P0 BRA `(.L_x_123) ;  /* 0x00000020002c8947 */ /* 0x002fea0003800000 */
.L_x_122:
[----:B------:R-:W-:Y:S05]  /*6ac0*/  @!P1 BRA `(.L_x_124) ;  /* 0x0000000000409947 */ /* 0x000fea0003800000 */
[----:B------:R-:W4:Y:S01]  /*6ad0*/  LDCU.64 UR8, c[0x4][0x70] ;  /* 0x01000e00ff0877ac */ /* 0x000f220008000a00 */
[----:B------:R-:W-:Y:S01]  /*6ae0*/  MOV R3, 0x0 ;  /* 0x0000000000037802 */ /* 0x000fe20000000f00 */
[----:B------:R-:W-:Y:S02]  /*6af0*/  HFMA2 R12, -RZ, RZ, 0, 5.9604644775390625e-08 ;  /* 0x00000001ff0c7431 */ /* 0x000fe400000001ff */
[----:B------:R-:W-:Y:S02]  /*6b00*/  IMAD.MOV.U32 R8, RZ, RZ, 0x192 ;  /* 0x00000192ff087424 */ /* 0x000fe400078e00ff */
[----:B------:R-:W-:Y:S01]  /*6b10*/  IMAD.MOV.U32 R13, RZ, RZ, RZ ;  /* 0x000000ffff0d7224 */ /* 0x000fe200078e00ff */
[----:B------:R-:W5:Y:S01]  /*6b20*/  LDCU.64 UR6, c[0x4][0x78] ;  /* 0x01000f00ff0677ac */ /* 0x000f620008000a00 */
[----:B-1----:R-:W1:Y:S01]  /*6b30*/  LDC.64 R2, c[0x4][R3] ;  /* 0x0100000003027b82 */ /* 0x002e620000000a00 */
[----:B------:R-:W2:Y:S01]  /*6b40*/  LDCU.64 UR4, c[0x4][0x10] ;  /* 0x01000200ff0477ac */ /* 0x000ea20008000a00 */
[----:B----4-:R-:W-:Y:S01]  /*6b50*/  MOV R5, UR9 ;  /* 0x0000000900057c02 */ /* 0x010fe20008000f00 */
[----:B------:R-:W-:Y:S01]  /*6b60*/  IMAD.U32 R4, RZ, RZ, UR8 ;  /* 0x00000008ff047e24 */ /* 0x000fe2000f8e00ff */
[----:B-----5:R-:W-:Y:S01]  /*6b70*/  MOV R7, UR7 ;  /* 0x0000000700077c02 */ /* 0x020fe20008000f00 */
[----:B------:R-:W-:Y:S01]  /*6b80*/  IMAD.U32 R6, RZ, RZ, UR6 ;  /* 0x00000006ff067e24 */ /* 0x000fe2000f8e00ff */
[----:B--2---:R-:W-:Y:S01]  /*6b90*/  MOV R11, UR5 ;  /* 0x00000005000b7c02 */ /* 0x004fe20008000f00 */
[----:B------:R-:W-:Y:S02]  /*6ba0*/  IMAD.U32 R10, RZ, RZ, UR4 ;  /* 0x00000004ff0a7e24 */ /* 0x000fe4000f8e00ff */
[----:B------:R-:W-:Y:S07]  /*6bb0*/  LEPC R20, `(.L_x_124) ;  /* 0x000000001014794e */ /* 0x000fee0000000000 */
[----:B-1-3--:R-:W-:Y:S05]  /*6bc0*/  CALL.ABS.NOINC R2 ;  /* 0x0000000002007343 */ /* 0x00afea0003c00000 */
.L_x_124:
[----:B------:R-:W-:Y:S05]  /*6bd0*/  WARPSYNC.ALL ;  /* 0x0000000000007948 */ /* 0x000fea0003800000 */
[----:B------:R-:W-:Y:S01]  /*6be0*/  R2UR UR4, R34 ;  /* 0x00000000220472ca */ /* 0x000fe200000e0000 */
[----:B------:R-:W-:Y:S01]  /*6bf0*/  BSSY.RECONVERGENT B0, `(.L_x_125) ;  /* 0x000003c000007945 */ /* 0x000fe20003800200 */
[----:B------:R-:W-:Y:S11]  /*6c00*/  ISETP.NE.AND P0, PT, R76, RZ, PT ;  /* 0x000000ff4c00720c */ /* 0x000ff60003f05270 */
[----:B------:R-:W2:Y:S02]  /*6c10*/  LDTM.x16 R4, tmem[UR4] ;  /* 0x00000004000479ee */ /* 0x000ea40008240000 */
[C---:B--2---:R-:W-:Y:S01]  /*6c20*/  FMUL R0, R33.reuse, R4 ;  /* 0x0000000421007220 */ /* 0x044fe20000400000 */
[C---:B-1----:R-:W-:Y:S01]  /*6c30*/  FMUL R2, R33.reuse, R5 ;  /* 0x0000000521027220 */ /* 0x042fe20000400000 */
[C---:B------:R-:W-:Y:S01]  /*6c40*/  FMUL R3, R33.reuse, R6 ;  /* 0x0000000621037220 */ /* 0x040fe20000400000 */
[----:B------:R-:W-:Y:S01]  /*6c50*/  FMUL R7, R33, R7 ;  /* 0x0000000721077220 */ /* 0x000fe20000400000 */
[----:B------:R-:W-:Y:S01]  /*6c60*/  FFMA R36, R35, R40, R0 ;  /* 0x0000002823247223 */ /* 0x000fe20000000000 */
        /* <DEDUP_REMOVED lines=10> */
[----:B------:R1:W-:Y:S01]  /*6d10*/  STS.128 [R87], R36 ;  /* 0x0000002457007388 */ /* 0x0003e20000000c00 */
        /* <DEDUP_REMOVED lines=8> */
[----:B------:R1:W-:Y:S01]  /*6da0*/  STS.128 [R86+0x10], R4 ;  /* 0x0000100456007388 */ /* 0x0003e20000000c00 */
[----:B------:R-:W-:Y:S01]  /*6db0*/  FMUL R13, R33, R17 ;  /* 0x00000011210d7220 */ /* 0x000fe20000400000 */
[----:B------:R-:W-:Y:S01]  /*6dc0*/  FFMA R10, R35, R50, R10 ;  /* 0x00000032230a7223 */ /* 0x000fe2000000000a */
[----:B------:R-:W-:Y:S01]  /*6dd0*/  FMUL R14, R33, R18 ;  /* 0x00000012210e7220 */ /* 0x000fe20000400000 */
[----:B------:R-:W-:Y:S01]  /*6de0*/  FFMA R11, R35, R51, R15 ;  /* 0x00000033230b7223 */ /* 0x000fe2000000000f */
[----:B------:R-:W-:Y:S01]  /*6df0*/  FMUL R19, R33, R19 ;  /* 0x0000001321137220 */ /* 0x000fe20000400000 */
[C---:B------:R-:W-:Y:S01]  /*6e00*/  FFMA R12, R35.reuse, R52, R12 ;  /* 0x00000034230c7223 */ /* 0x040fe2000000000c */
[C---:B------:R-:W-:Y:S01]  /*6e10*/  FFMA R13, R35.reuse, R53, R13 ;  /* 0x00000035230d7223 */ /* 0x040fe2000000000d */
[C---:B------:R-:W-:Y:S01]  /*6e20*/  FFMA R14, R35.reuse, R54, R14 ;  /* 0x00000036230e7223 */ /* 0x040fe2000000000e */
[----:B------:R1:W-:Y:S01]  /*6e30*/  STS.128 [R85+0x20], R8 ;  /* 0x0000200855007388 */ /* 0x0003e20000000c00 */
[----:B------:R-:W-:Y:S05]  /*6e40*/  FFMA R15, R35, R55, R19 ;  /* 0x00000037230f7223 */ /* 0x000fea0000000013 */
[----:B------:R1:W-:Y:S01]  /*6e50*/  STS.128 [R84+0x10], R12 ;  /* 0x0000100c54007388 */ /* 0x0003e20000000c00 */
[----:B------:R-:W-:Y:S01]  /*6e60*/  @!PT LDS RZ, [RZ] ;  /* 0x00000000fffff984 */ /* 0x000fe20000000800 */
[----:B------:R-:W-:Y:S01]  /*6e70*/  @!PT LDS RZ, [RZ] ;  /* 0x00000000fffff984 */ /* 0x000fe20000000800 */
[----:B------:R-:W-:Y:S01]  /*6e80*/  @!PT LDS RZ, [RZ] ;  /* 0x00000000fffff984 */ /* 0x000fe20000000800 */
[----:B------:R-:W-:Y:S01]  /*6e90*/  @!PT LDS RZ, [RZ] ;  /* 0x00000000fffff984 */ /* 0x000fe20000000800 */
[----:B------:R2:W-:Y:S06]  /*6ea0*/  MEMBAR.ALL.CTA ;  /* 0x0000000000007992 */ /* 0x0005ec0000008000 */
[----:B--2---:R-:W2:Y:S02]  /*6eb0*/  FENCE.VIEW.ASYNC.S ;  /* 0x00000000000073c6 */ /* 0x004ea40000000000 */
[----:B--2---:R-:W-:Y:S06]  /*6ec0*/  BAR.SYNC.DEFER_BLOCKING 0x1, 0x80 ;  /* 0x0042000000007b1d */ /* 0x004fec0000010000 */
[----:B------:R-:W-:Y:S05]  /*6ed0*/  @P0 BRA `(.L_x_126) ;  /* 0x0000000000340947 */ /* 0x000fea0003800000 */
[----:B------:R-:W-:Y:S01]  /*6ee0*/  R2UR UR10, R88 ;  /* 0x00000000580a72ca */ /* 0x000fe200000e0000 */
[----:B------:R-:W-:Y:S01]  /*6ef0*/  UIADD3 UR8, UP0, UPT, UR54, 0x680, URZ ;  /* 0x0000068036087890 */ /* 0x000fe2000ff1e0ff */
[----:B------:R-:W-:Y:S01]  /*6f00*/  UMOV UR43, UR36 ;  /* 0x00000024002b7c82 */ /* 0x000fe20008000000 */
[----:B------:R-:W-:Y:S02]  /*6f10*/  UIADD3 UR5, UPT, UPT, UR41, 0x20, URZ ;  /* 0x0000002029057890 */ /* 0x000fe4000fffe0ff */
[----:B------:R-:W-:Y:S01]  /*6f20*/  UIADD3.X UR9, UPT, UPT, URZ, UR55, URZ, UP0, !UPT ;  /* 0x00000037ff097290 */ /* 0x000fe200087fe4ff */
[----:B------:R-:W-:Y:S01]  /*6f30*/  UMOV UR6, UR42 ;  /* 0x0000002a00067c82 */ /* 0x000fe20008000000 */
[----:B------:R-:W-:Y:S06]  /*6f40*/  UMOV UR7, UR36 ;  /* 0x0000002400077c82 */ /* 0x000fec0008000000 */
[----:B------:R-:W-:Y:S04]  /*6f50*/  UIADD3 UR10, UPT, UPT, UR48, UR10, URZ ;  /* 0x0000000a300a7290 */ /* 0x000fe8000fffe0ff */
[----:B------:R-:W-:Y:S02]  /*6f60*/  UIADD3 UR40, UPT, UPT, UR10, 0x200, URZ ;  /* 0x000002000a287890 */ /* 0x000fe4000fffe0ff */
[----:B------:R-:W-:Y:S07]  /*6f70*/  UIADD3 UR4, UPT, UPT, UR10, 0x1200, URZ ;  /* 0x000012000a047890 */ /* 0x000fee000fffe0ff */
[----:B------:R2:W-:Y:S02]  /*6f80*/  UTMASTG.3D [UR40], [UR8] ;  /* 0x00000028080073b5 */ /* 0x0005e40008010000 */
[----:B------:R2:W-:Y:S02]  /*6f90*/  UTMASTG.3D [UR4], [UR8] ;  /* 0x00000004080073b5 */ /* 0x0005e40008010000 */
[----:B--2---:R0:W-:Y:S02]  /*6fa0*/  UTMACMDFLUSH ;  /* 0x00000000000079b7 */ /* 0x0041e40000000000 */
.L_x_126:
[----:B------:R-:W-:Y:S05]  /*6fb0*/  BSYNC.RECONVERGENT B0 ;  /* 0x0000000000007941 */ /* 0x000fea0003800200 */
.L_x_125:
[----:B------:R-:W-:Y:S01]  /*6fc0*/  UIADD3 UR40, UPT, UPT, UR56, 0x1, URZ ;  /* 0x0000000138287890 */ /* 0x000fe2000fffe0ff */
[----:B------:R-:W-:Y:S03]  /*6fd0*/  BSSY.RECONVERGENT B0, `(.L_x_127) ;  /* 0x0000005000007945 */ /* 0x000fe60003800200 */
[----:B------:R-:W-:Y:S04]  /*6fe0*/  UISETP.NE.AND UP0, UPT, UR40, 0x3, UPT ;  /* 0x000000032800788c */ /* 0x000fe8000bf05270 */
[----:B------:R-:W-:Y:S01]  /*6ff0*/  USEL UR43, UR40, URZ, UP0 ;  /* 0x000000ff282b7287 */ /* 0x000fe20008000000 */
[----:B------:R-:W-:Y:S11]  /*7000*/  @P0 BRA `(.L_x_128) ;  /* 0x0000000000040947 */ /* 0x000ff60003800000 */
[----:B------:R-:W-:Y:S04]  /*7010*/  DEPBAR.LE SB0, 0x1 ;  /* 0x000080400000791a */ /* 0x000fe80000000000 */
.L_x_128:
[----:B------:R-:W-:Y:S05]  /*7020*/  BSYNC.RECONVERGENT B0 ;  /* 0x0000000000007941 */ /* 0x000fea0003800200 */
.L_x_127:
[----:B------:R-:W-:Y:S01]  /*7030*/  BAR.SYNC.DEFER_BLOCKING 0x1, 0x80 ;  /* 0x0042000000007b1d */ /* 0x000fe20000010000 */
[----:B------:R-:W-:Y:S01]  /*7040*/  ISETP.NE.AND P1, PT, R80, RZ, PT ;  /* 0x000000ff5000720c */ /* 0x000fe20003f25270 */
[----:B------:R-:W-:Y:S01]  /*7050*/  UISETP.NE.AND UP0, UPT, UR50, URZ, UPT ;  /* 0x000000ff3200728c */ /* 0x000fe2000bf05270 */
[----:B------:R-:W-:Y:S11]  /*7060*/  LEA R2, R89, UR48, 0x3 ;  /* 0x0000003059027c11 */ /* 0x000ff6000f8e18ff */
[----:B------:R-:W-:Y:S01]  /*7070*/  @P1 SHF.L.U32 R3, R91, 0x1f, RZ ;  /* 0x0000001f5b031819 */ /* 0x000fe200000006ff */
[----:B------:R-:W-:Y:S06]  /*7080*/  BRA.U !UP0, `(.L_x_129) ;  /* 0x0000000108247547 */ /* 0x000fec000b800000 */
[----:B-1----:R-:W-:Y:S01]  /*7090*/  IMAD.U32 R4, RZ, RZ, UR49 ;  /* 0x00000031ff047e24 */ /* 0x002fe2000f8e00ff */
[----:B------:R-:W-:Y:S01]  /*70a0*/  MOV R0, UR37 ;  /* 0x0000002500007c02 */ /* 0x000fe20008000f00 */
[----:B------:R-:W-:Y:S03]  /*70b0*/  UIADD3 UR49, UPT, UPT, UR49, 0x1, URZ ;  /* 0x0000000131317890 */ /* 0x000fe6000fffe0ff */
[----:B------:R-:W-:Y:S01]  /*70c0*/  @P1 LEA R4, R4, UR48, 0x3 ;  /* 0x0000003004041c11 */ /* 0x000fe2000f8e18ff */
[----:B------:R-:W-:Y:S04]  /*70d0*/  UISETP.NE.AND UP0, UPT, UR49, 0x3, UPT ;  /* 0x000000033100788c */ /* 0x000fe8000bf05270 */
[----:B------:R-:W-:Y:S01]  /*70e0*/  @P1 VIADD R4, R4, 0x118 ;  /* 0x0000011804041836 */ /* 0x000fe20000000000 */
[----:B------:R-:W-:Y:S04]  /*70f0*/  USEL UR49, UR49, URZ, UP0 ;  /* 0x000000ff31317287 */ /* 0x000fe80008000000 */
[----:B------:R-:W-:Y:S04]  /*7100*/  @P1 PRMT R0, R0, 0x654, R4 ;  /* 0x0000065400001816 */ /* 0x000fe80000000004 */
[----:B------:R2:W-:Y:S04]  /*7110*/  @P1 SYNCS.ARRIVE.TRANS64.RED.A1T0 RZ, [R0+URZ], RZ ;  /* 0x000000ff00ff19a7 */ /* 0x0005e800081004ff */
.L_x_129:
[----:B------:R-:W4:Y:S01]  /*7120*/  @P1 SYNCS.PHASECHK.TRANS64.TRYWAIT P0, [R2+URZ+0x100], R3 ;  /* 0x00010003020015a7 */ /* 0x000f2200080011ff */
[----:B------:R-:W-:Y:S01]  /*7130*/  BSSY B1, `(.L_x_130) ;  /* 0x0000015000017945 */ /* 0x000fe20003800000 */
[----:B----4-:R-:W-:Y:S03]  /*7140*/  @P1 SEL R90, RZ, 0x1, !P0 ;  /* 0x00000001ff5a1807 */ /* 0x010fe60004000000 */
[----:B------:R-:W-:Y:S05]  /*7150*/  @!P1 BRA `(.L_x_131) ;  /* 0x0000000000489947 */ /* 0x000fea0003800000 */
[----:B------:R-:W-:Y:S01]  /*7160*/  ISETP.NE.AND P1, PT, R92, RZ, PT ;  /* 0x000000ff5c00720c */ /* 0x000fe20003f25270 */
[----:B------:R-:W-:Y:S01]  /*7170*/  BSSY B0, `(.L_x_132) ;  /* 0x000000a000007945 */ /* 0x000fe20003800000 */
[----:B------:R-:W-:Y:S11]  /*7180*/  ISETP.NE.AND P0, PT, R90, RZ, PT ;  /* 0x000000ff5a00720c */ /* 0x000ff60003f05270 */
[----:B------:R-:W-:Y:S04]  /*7190*/  @P1 IMAD R89, R89, 0x2000, R75 ;  /* 0x0000200059591824 */ /* 0x000fe800078e024b */
[----:B-1----:R-:W-:Y:S01]  /*71a0*/  @P1 IMAD.IADD R4, R83, 0x1, R89 ;  /* 0x0000000153041824 */ /* 0x002fe200078e0259 */
[----:B------:R-:W-:Y:S03]  /*71b0*/  @P1 IADD3 R3, PT, PT, R82, R89, RZ ;  /* 0x0000005952031210 */ /* 0x000fe60007ffe0ff */
[----:B--2---:R-:W-:Y:S01]  /*71c0*/  @P1 IMAD.IADD R0, R74, 0x1, R4 ;  /* 0x000000014a001824 */ /* 0x004fe200078e0204 */
[----:B------:R-:W-:Y:S06]  /*71d0*/  @P0 BRA `(.L_x_133) ;  /* 0x00000000000c0947 */ /* 0x000fec0003800000 */
[----:B------:R-:W-:Y:S04]  /*71e0*/  SHF.L.U32 R91, R91, 0x1f, RZ ;  /* 0x0000001f5b5b7819 */ /* 0x000fe800000006ff */
[----:B------:R-:W1:Y:S02]  /*71f0*/  SYNCS.PHASECHK.TRANS64.TRYWAIT P0, [R2+URZ+0x100], R91 ;  /* 0x0001005b020075a7 */ /* 0x000e6400080011ff */
[----:B-1----:R-:W-:Y:S05]  /*7200*/  @!P0 BRA `(.L_x_134) ;  /* 0x00000018006c8947 */ /* 0x002fea0003800000 */
.L_x_133:
[----:B------:R-:W-:Y:S05]  /*7210*/  BSYNC B0 ;  /* 0x0000000000007941 */ /* 0x000fea0003800000 */
.L_x_132:
[----:B------:R-:W-:Y:S11]  /*7220*/  ISETP.NE.AND P0, PT, R92, RZ, PT ;  /* 0x000000ff5c00720c */ /* 0x000ff60003f05270 */
[----:B------:R-:W-:Y:S02]  /*7230*/  @!UPT UIADD3 URZ, UPT, UPT, URZ, URZ, URZ ;  /* 0x000000fffffff290 */ /* 0x000fe4000fffe0ff */
[----:B------:R4:W2:Y:S04]  /*7240*/  @P0 LDS.128 R40, [R89] ;  /* 0x0000000059280984 */ /* 0x0008a80000000c00 */
[----:B------:R4:W1:Y:S04]  /*7250*/  @P0 LDS.128 R48, [R3+0x20] ;  /* 0x0000200003300984 */ /* 0x0008680000000c00 */
[----:B------:R4:W1:Y:S04]  /*7260*/  @P0 LDS.128 R44, [R4+0x10] ;  /* 0x00001000042c0984 */ /* 0x0008680000000c00 */
[----:B------:R4:W1:Y:S02]  /*7270*/  @P0 LDS.128 R52, [R0+0x10] ;  /* 0x0000100000340984 */ /* 0x0008640000000c00 */
.L_x_131:
[----:B------:R-:W-:Y:S05]  /*7280*/  BSYNC B1 ;  /* 0x0000000000017941 */ /* 0x000fea0003800000 */
.L_x_130:
[----:B--2-4-:R-:W-:Y:S05]  /*7290*/  VIADD R0, R34, 0x10 ;  /* 0x0000001022007836 */ /* 0x014fea0000000000 */
[----:B------:R-:W-:Y:S04]  /*72a0*/  SHF.R.U32.HI R0, RZ, 0x15, R0 ;  /* 0x00000015ff007819 */ /* 0x000fe80000011600 */
[----:B------:R-:W-:Y:S11]  /*72b0*/  LOP3.LUT P0, RZ, R0, 0x3, R68, 0x48, !PT ;  /* 0x0000000300ff7812 */ /* 0x000ff60007804844 */
[----:B------:R-:W-:Y:S02]  /*72c0*/  @!UPT UIADD3 URZ, UPT, UPT, URZ, URZ, URZ ;  /* 0x000000fffffff290 */ /* 0x000fe4000fffe0ff */
[----:B------:R-:W-:Y:S05]  /*72d0*/  @!P0 BRA `(.L_x_135) ;  /* 0x0000000000408947 */ /* 0x000fea0003800000 */
[----:B------:R-:W2:Y:S01]  /*72e0*/  LDCU.64 UR8, c[0x4][0x70] ;  /* 0x01000e00ff0877ac */ /* 0x000ea20008000a00 */
[----:B------:R-:W-:Y:S01]  /*72f0*/  MOV R3, 0x0 ;  /* 0x0000000000037802 */ /* 0x000fe20000000f00 */
[----:B-1----:R-:W-:Y:S02]  /*7300*/  HFMA2 R12, -RZ, RZ, 0, 5.9604644775390625e-08 ;  /* 0x00000001ff0c7431 */ /* 0x002fe400000001ff */
[----:B------:R-:W-:Y:S02]  /*7310*/  IMAD.MOV.U32 R8, RZ, RZ, 0x192 ;  /* 0x00000192ff087424 */ /* 0x000fe400078e00ff */
[----:B------:R-:W-:Y:S01]  /*7320*/  IMAD.MOV.U32 R13, RZ, RZ, RZ ;  /* 0x000000ffff0d7224 */ /* 0x000fe200078e00ff */
[----:B------:R-:W1:Y:S01]  /*7330*/  LDCU.64 UR6, c[0x4][0x78] ;  /* 0x01000f00ff0677ac */ /* 0x000e620008000a00 */
[----:B------:R-:W4:Y:S01]  /*7340*/  LDC.64 R2, c[0x4][R3] ;  /* 0x0100000003027b82 */ /* 0x000f220000000a00 */
[----:B------:R-:W5:Y:S01]  /*7350*/  LDCU.64 UR4, c[0x4][0x10] ;  /* 0x01000200ff0477ac */ /* 0x000f620008000a00 */
[----:B--2---:R-:W-:Y:S01]  /*7360*/  MOV R5, UR9 ;  /* 0x0000000900057c02 */ /* 0x004fe20008000f00 */
[----:B------:R-:W-:Y:S01]  /*7370*/  IMAD.U32 R4, RZ, RZ, UR8 ;  /* 0x00000008ff047e24 */ /* 0x000fe2000f8e00ff */
[----:B-1----:R-:W-:Y:S01]  /*7380*/  MOV R7, UR7 ;  /* 0x0000000700077c02 */ /* 0x002fe20008000f00 */
[----:B------:R-:W-:Y:S01]  /*7390*/  IMAD.U32 R6, RZ, RZ, UR6 ;  /* 0x00000006ff067e24 */ /* 0x000fe2000f8e00ff */
[----:B-----5:R-:W-:Y:S01]  /*73a0*/  MOV R11, UR5 ;  /* 0x00000005000b7c02 */ /* 0x020fe20008000f00 */
[----:B------:R-:W-:Y:S02]  /*73b0*/  IMAD.U32 R10, RZ, RZ, UR4 ;  /* 0x00000004ff0a7e24 */ /* 0x000fe4000f8e00ff */
[----:B------:R-:W-:Y:S07]  /*73c0*/  LEPC R20, `(.L_x_135) ;  /* 0x000000001014794e */ /* 0x000fee0000000000 */
[----:B---34-:R-:W-:Y:S05]  /*73d0*/  CALL.ABS.NOINC R2 ;  /* 0x0000000002007343 */ /* 0x018fea0003c00000 */
.L_x_135:
[----:B------:R-:W-:Y:S01]  /*73e0*/  ISETP.NE.AND P0, PT, R76, RZ, PT ;  /* 0x000000ff4c00720c */ /* 0x000fe20003f05270 */
[----:B------:R-:W-:Y:S05]  /*73f0*/  WARPSYNC.ALL ;  /* 0x0000000000007948 */ /* 0x000fea0003800000 */
[----:B------:R-:W-:Y:S01]  /*7400*/  R2UR UR4, R34 ;  /* 0x00000000220472ca */ /* 0x000fe200000e0000 */
[----:B------:R-:W-:Y:S01]  /*7410*/  USHF.L.U32 UR12, UR43, 0xd, URZ ;  /* 0x0000000d2b0c7899 */ /* 0x000fe200080006ff */
[----:B------:R-:W-:Y:S01]  /*7420*/  IADD3 R81, PT, PT, R81, 0x180, RZ ;  /* 0x0000018051517810 */ /* 0x000fe20007ffe0ff */
[----:B------:R-:W-:Y:S03]  /*7430*/  BSSY.RECONVERGENT B0, `(.L_x_136) ;  /* 0x0000043000007945 */ /* 0x000fe60003800200 */
[----:B------:R-:W-:Y:S02]  /*7440*/  LOP3.LUT R81, R81, 0xfefffff8, RZ, 0xc0, !PT ;  /* 0xfefffff851517812 */ /* 0x000fe400078ec0ff */
[----:B------:R-:W-:Y:S04]  /*7450*/  IADD3 R0, PT, PT, R75, UR12, RZ ;  /* 0x0000000c4b007c10 */ /* 0x000fe8000fffe0ff */
[-C--:B------:R-:W-:Y:S01]  /*7460*/  IADD3 R83, PT, PT, R83, R0.reuse, RZ ;  /* 0x0000000053537210 */ /* 0x080fe20007ffe0ff */
[----:B-1----:R-:W1:Y:S01]  /*7470*/  LDTM.x16 R4, tmem[UR4+0x10] ;  /* 0x00001004000479ee */ /* 0x002e620008240000 */
[----:B------:R-:W-:Y:S01]  /*7480*/  IADD3 R82, PT, PT, R82, R0, RZ ;  /* 0x0000000052527210 */ /* 0x000fe20007ffe0ff */
[----:B------:R-:W-:Y:S01]  /*7490*/  NOP ;  /* 0x0000000000007918 */ /* 0x000fe20000000000 */
[----:B-1----:R1:W-:Y:S01]  /*74a0*/  SYNCS.ARRIVE.TRANS64.RED.A1T0 RZ, [R81+URZ], RZ ;  /* 0x000000ff51ff79a7 */ /* 0x0023e200081004ff */
[C---:B------:R-:W-:Y:S01]  /*74b0*/  FMUL R0, R33.reuse, R4 ;  /* 0x0000000421007220 */ /* 0x040fe20000400000 */
[C---:B------:R-:W-:Y:S01]  /*74c0*/  FMUL R2, R33.reuse, R5 ;  /* 0x0000000521027220 */ /* 0x040fe20000400000 */
        /* <DEDUP_REMOVED lines=13> */
[----:B------:R1:W-:Y:S01]  /*75a0*/  STS.128 [R75+UR12], R36 ;  /* 0x000000244b007988 */ /* 0x0003e20008000c0c */
        /* <DEDUP_REMOVED lines=18> */
[----:B------:R-:W-:Y:S01]  /*76d0*/  FFMA R15, R35, R55, R19 ;  /* 0x00000037230f7223 */ /* 0x000fe20000000013 */
[----:B------:R-:W-:Y:S05]  /*76e0*/  IADD3 R0, PT, PT, R74, R83, RZ ;  /* 0x000000534a007210 */ /* 0x000fea0007ffe0ff */
        /* <DEDUP_REMOVED lines=9> */
[----:B------:R-:W-:Y:S02]  /*7780*/  UIADD3 UR14, UP0, UPT, UR54, 0x680, URZ ;  /* 0x00000680360e7890 */ /* 0x000fe4000ff1e0ff */
[----:B------:R-:W-:Y:S02]  /*7790*/  UIADD3 UR4, UPT, UPT, UR48, UR12, URZ ;  /* 0x0000000c30047290 */ /* 0x000fe4000fffe0ff */
[----:B------:R-:W-:Y:S02]  /*77a0*/  UIADD3 UR9, UPT, UPT, UR41, 0x10, URZ ;  /* 0x0000001029097890 */ /* 0x000fe4000fffe0ff */
[----:B------:R-:W-:Y:S02]  /*77b0*/  UIADD3 UR8, UPT, UPT, UR4, 0x200, URZ ;  /* 0x0000020004087890 */ /* 0x000fe4000fffe0ff */
[----:B------:R-:W-:Y:S01]  /*77c0*/  UIADD3.X UR15, UPT, UPT, URZ, UR55, URZ, UP0, !UPT ;  /* 0x00000037ff0f7290 */ /* 0x000fe200087fe4ff */
[----:B------:R-:W-:Y:S01]  /*77d0*/  UMOV UR10, UR42 ;  /* 0x0000002a000a7c82 */ /* 0x000fe20008000000 */
[----:B------:R-:W-:Y:S01]  /*77e0*/  UMOV UR11, UR36 ;  /* 0x00000024000b7c82 */ /* 0x000fe20008000000 */
[----:B------:R-:W-:Y:S02]  /*77f0*/  UIADD3 UR5, UPT, UPT, UR41, 0x30, URZ ;  /* 0x0000003029057890 */ /* 0x000fe4000fffe0ff */
[----:B------:R-:W-:Y:S01]  /*7800*/  UIADD3 UR4, UPT, UPT, UR4, 0x1200, URZ ;  /* 0x0000120004047890 */ /* 0x000fe2000fffe0ff */
[----:B------:R-:W-:Y:S03]  /*7810*/  UMOV UR6, UR42 ;  /* 0x0000002a00067c82 */ /* 0x000fe60008000000 */
[----:B------:R2:W-:Y:S01]  /*7820*/  UTMASTG.3D [UR8], [UR14] ;  /* 0x000000080e0073b5 */ /* 0x0005e20008010000 */
[----:B------:R-:W-:Y:S04]  /*7830*/  UMOV UR7, UR36 ;  /* 0x0000002400077c82 */ /* 0x000fe80008000000 */
[----:B------:R2:W-:Y:S02]  /*7840*/  UTMASTG.3D [UR4], [UR14] ;  /* 0x000000040e0073b5 */ /* 0x0005e40008010000 */
[----:B--2---:R0:W-:Y:S02]  /*7850*/  UTMACMDFLUSH ;  /* 0x00000000000079b7 */ /* 0x0041e40000000000 */
.L_x_137:
[----:B------:R-:W-:Y:S05]  /*7860*/  BSYNC.RECONVERGENT B0 ;  /* 0x0000000000007941 */ /* 0x000fea0003800200 */
.L_x_136:
[----:B------:R-:W-:Y:S01]  /*7870*/  UIADD3 UR43, UPT, UPT, UR43, 0x1, URZ ;  /* 0x000000012b2b7890 */ /* 0x000fe2000fffe0ff */
[----:B------:R-:W-:Y:S03]  /*7880*/  BSSY.RECONVERGENT B0, `(.L_x_138) ;  /* 0x0000008000007945 */ /* 0x000fe60003800200 */
[----:B------:R-:W-:Y:S04]  /*7890*/  UISETP.NE.AND UP0, UPT, UR43, 0x3, UPT ;  /* 0x000000032b00788c */ /* 0x000fe8000bf05270 */
[----:B------:R-:W-:Y:S02]  /*78a0*/  UISETP.EQ.XOR UP1, UPT, UR40, 0x3, !UP0 ;  /* 0x000000032800788c */ /* 0x000fe4000c722a70 */
[----:B------:R-:W-:Y:S02]  /*78b0*/  USEL UR56, UR43, URZ, UP0 ;  /* 0x000000ff2b387287 */ /* 0x000fe40008000000 */
[----:B------:R-:W-:Y:S04]  /*78c0*/  USEL UR4, URZ, 0x1, !UP1 ;  /* 0x00000001ff047887 */ /* 0x000fe8000c800000 */
[----:B------:R-:W-:Y:S01]  /*78d0*/  ULOP3.LUT UR51, UR51, UR4, URZ, 0x3c, !UPT ;  /* 0x0000000433337292 */ /* 0x000fe2000f8e3cff */
[----:B------:R-:W-:Y:S11]  /*78e0*/  @P0 BRA `(.L_x_139) ;  /* 0x0000000000040947 */ /* 0x000ff60003800000 */
[----:B------:R-:W-:Y:S04]  /*78f0*/  DEPBAR.LE SB0, 0x1 ;  /* 0x000080400000791a */ /* 0x000fe80000000000 */
.L_x_139:
[----:B------:R-:W-:Y:S05]  /*7900*/  BSYNC.RECONVERGENT B0 ;  /* 0x0000000000007941 */ /* 0x000fea0003800200 */
.L_x_138:
[----:B------:R-:W-:Y:S01]  /*7910*/  BAR.SYNC.DEFER_BLOCKING 0x1, 0x80 ;  /* 0x0042000000007b1d */ /* 0x000fe20000010000 */
[----:B------:R-:W-:Y:S01]  /*7920*/  UISETP.NE.AND UP0, UPT, UR50, -0x2, UPT ;  /* 0xfffffffe3200788c */ /* 0x000fe2000bf05270 */
[----:B------:R-:W-:Y:S08]  /*7930*/  IADD3 R31, PT, PT, R31, 0x1, RZ ;  /* 0x000000011f1f7810 */ /* 0x000ff00007ffe0ff */
[----:B------:R-:W-:Y:S05]  /*7940*/  BRA.U !UP0, `(.L_x_140) ;  /* 0x0000000108287547 */ /* 0x000fea000b800000 */
[----:B------:R-:W-:Y:S01]  /*7950*/  ISETP.NE.AND P0, PT, R80, RZ, PT ;  /* 0x000000ff5000720c */ /* 0x000fe20003f05270 */
[----:B------:R-:W-:Y:S01]  /*7960*/  IMAD.U32 R2, RZ, RZ, UR49 ;  /* 0x00000031ff027e24 */ /* 0x000fe2000f8e00ff */
[----:B------:R-:W-:Y:S01]  /*7970*/  UIADD3 UR49, UPT, UPT, UR49, 0x1, URZ ;  /* 0x0000000131317890 */ /* 0x000fe2000fffe0ff */
[----:B-1----:R-:W-:Y:S03]  /*7980*/  IMAD.U32 R0, RZ, RZ, UR37 ;  /* 0x00000025ff007e24 */ /* 0x002fe6000f8e00ff */
[----:B------:R-:W-:Y:S04]  /*7990*/  UISETP.NE.AND UP0, UPT, UR49, 0x3, UPT ;  /* 0x000000033100788c */ /* 0x000fe8000bf05270 */
[----:B------:R-:W-:Y:S03]  /*79a0*/  USEL UR49, UR49, URZ, UP0 ;  /* 0x000000ff31317287 */ /* 0x000fe60008000000 */
[----:B------:R-:W-:Y:S05]  /*79b0*/  @P0 LEA R2, R2, UR48, 0x3 ;  /* 0x0000003002020c11 */ /* 0x000fea000f8e18ff */
[----:B------:R-:W-:Y:S05]  /*79c0*/  @P0 VIADD R2, R2, 0x118 ;  /* 0x0000011802020836 */ /* 0x000fea0000000000 */
[----:B------:R-:W-:Y:S04]  /*79d0*/  @P0 PRMT R0, R0, 0x654, R2 ;  /* 0x0000065400000816 */ /* 0x000fe80000000002 */
[----:B------:R2:W-:Y:S03]  /*79e0*/  @P0 SYNCS.ARRIVE.TRANS64.RED.A1T0 RZ, [R0+URZ], RZ ;  /* 0x000000ff00ff09a7 */ /* 0x0005e600081004ff */
.L_x_140:
[----:B------:R-:W-:Y:S01]  /*79f0*/  ISETP.NE.AND P2, PT, R77, RZ, PT ;  /* 0x000000ff4d00720c */ /* 0x000fe20003f45270 */
[----:B------:R-:W-:Y:S01]  /*7a00*/  UIADD3 UR50, UPT, UPT, UR50, 0x2, URZ ;  /* 0x0000000232327890 */ /* 0x000fe2000fffe0ff */
[----:B------:R-:W-:Y:S01]  /*7a10*/  ISETP.NE.AND P0, PT, R79, 0x2, PT ;  /* 0x000000024f00780c */ /* 0x000fe20003f05270 */
[----:B-1----:R-:W-:Y:S01]  /*7a20*/  IMAD.IADD R15, R29, 0x1, R62 ;  /* 0x000000011d0f7824 */ /* 0x002fe200078e023e */
[----:B------:R-:W-:Y:S01]  /*7a30*/  ISETP.NE.AND P1, PT, R31, 0x4, PT ;  /* 0x000000041f00780c */ /* 0x000fe20003f25270 */
[----:B------:R-:W-:Y:S01]  /*7a40*/  IMAD.IADD R14, R30, 0x1, R63 ;  /* 0x000000011e0e7824 */ /* 0x000fe200078e023f */
[----:B------:R-:W-:Y:S02]  /*7a50*/  SEL R2, RZ, 0x1, P0 ;  /* 0x00000001ff027807 */ /* 0x000fe40000000000 */
[----:B--2---:R-:W-:Y:S02]  /*7a60*/  SEL R0, RZ, 0x1, P1 ;  /* 0x00000001ff007807 */ /* 0x004fe40000800000 */
[----:B------:R-:W-:Y:S02]  /*7a70*/  LOP3.LUT R72, R72, R2, RZ, 0x3c, !PT ;  /* 0x0000000248487212 */ /* 0x000fe400078e3cff */
[----:B------:R-:W-:Y:S02]  /*7a80*/  LOP3.LUT R73, R73, R0, RZ, 0x3c, !PT ;  /* 0x0000000049497212 */ /* 0x000fe400078e3cff */
[----:B------:R-:W-:Y:S02]  /*7a90*/  @P2 R2UR UR36, R71 ;  /* 0x00000000472422ca */ /* 0x000fe400000e0000 */
[----:B------:R-:W-:Y:S02]  /*7aa0*/  SEL R79, R79, RZ, P0 ;  /* 0x000000ff4f4f7207 */ /* 0x000fe40000000000 */
[----:B------:R-:W-:Y:S01]  /*7ab0*/  SEL R31, R31, RZ, P1 ;  /* 0x000000ff1f1f7207 */ /* 0x000fe20000800000 */
[----:B------:R-:W-:Y:S10]  /*7ac0*/  @P2 BRA `(.L_x_141) ;  /* 0xffffffe000582947 */ /* 0x000ff4000383ffff */
[----:B------:R-:W-:-:S09]  /*7ad0*/  UISETP.NE.AND UP0, UPT, UR53, URZ, UPT ;  /* 0x000000ff3500728c */ /* 0x000fd2000bf05270 */
[----:B------:R-:W-:Y:S05]  /*7ae0*/  BRA.U !UP0, `(.L_x_142) ;  /* 0x0000000108487547 */ /* 0x000fea000b800000 */
[----:B------:R-:W1:Y:S02]  /*7af0*/  LDCU.64 UR4, c[0x0][0x890] ;  /* 0x00011200ff0477ac */ /* 0x000e640008000a00 */
[----:B-1----:R-:W-:-:S04]  /*7b00*/  UISETP.NE.U32.AND UP0, UPT, UR4, URZ, UPT ;  /* 0x000000ff0400728c */ /* 0x002fc8000bf05070 */
[----:B------:R-:W-:-:S09]  /*7b10*/  UISETP.NE.AND.EX UP0, UPT, UR5, URZ, UPT, UP0 ;  /* 0x000000ff0500728c */ /* 0x000fd2000bf05300 */
[----:B------:R-:W-:Y:S05]  /*7b20*/  BRA.U UP0, `(.L_x_143) ;  /* 0x00000001000c7547 */ /* 0x000fea000b800000 */
[----:B------:R-:W-:-:S13]  /*7b30*/  FSETP.NEU.AND P0, PT, R35, RZ, PT ;  /* 0x000000ff2300720b */ /* 0x000fda0003f0d000 */
[----:B------:R-:W-:Y:S05]  /*7b40*/  @!P0 EXIT ;  /* 0x000000000000894d */ /* 0x000fea0003800000 */
[----:B------:R-:W-:Y:S05]  /*7b50*/  BRA `(.L_x_142) ;  /* 0x00000000002c7947 */ /* 0x000fea0003800000 */
.L_x_143:
[----:B------:R-:W-:Y:S01]  /*7b60*/  ISETP.NE.AND P0, PT, R78, RZ, PT ;  /* 0x000000ff4e00720c */ /* 0x000fe20003f05270 */
[----:B------:R-:W-:-:S12]  /*7b70*/  BSSY.RECONVERGENT B0, `(.L_x_142) ;  /* 0x0000009000007945 */ /* 0x000fd80003800200 */
[----:B------:R-:W-:Y:S05]  /*7b80*/  @P0 BRA `(.L_x_144) ;  /* 0x0000000000140947 */ /* 0x000fea0003800000 */
[----:B------:R-:W1:Y:S02]  /*7b90*/  LDCU.64 UR4, c[0x0][0x888] ;  /* 0x00011100ff0477ac */ /* 0x000e640008000a00 */
[----:B-1----:R-:W-:-:S04]  /*7ba0*/  ISETP.NE.U32.AND P0, PT, RZ, UR4, PT ;  /* 0x00000004ff007c0c */ /* 0x002fc8000bf05070 */
[----:B------:R-:W-:-:S13]  /*7bb0*/  ISETP.NE.AND.EX P0, PT, RZ, UR5, PT, P0 ;  /* 0x00000005ff007c0c */ /* 0x000fda000bf05300 */
[----:B------:R-:W-:Y:S05]  /*7bc0*/  @!P0 EXIT ;  /* 0x000000000000894d */ /* 0x000fea0003800000 */
[----:B------:R-:W-:Y:S05]  /*7bd0*/  BRA `(.L_x_145) ;  /* 0x0000000000087947 */ /* 0x000fea0003800000 */
.L_x_144:
[----:B------:R-:W-:-:S13]  /*7be0*/  FSETP.NEU.AND P0, PT, R35, RZ, PT ;  /* 0x000000ff2300720b */ /* 0x000fda0003f0d000 */
[----:B------:R-:W-:Y:S05]  /*7bf0*/  @!P0 EXIT ;  /* 0x000000000000894d */ /* 0x000fea0003800000 */
.L_x_145:
[----:B------:R-:W-:Y:S05]  /*7c00*/  BSYNC.RECONVERGENT B0 ;  /* 0x0000000000007941 */ /* 0x000fea0003800200 */
.L_x_142:
[----:B------:R-:W-:Y:S01]  /*7c10*/  ULEA UR4, UR49, UR48, 0x3 ;  /* 0x0000003031047291 */ /* 0x000fe2000f8e18ff */
[----:B------:R-:W-:-:S04]  /*7c20*/  DEPBAR.LE SB0, 0x0 ;  /* 0x000080000000791a */ /* 0x000fc80000000000 */
[----:B------:R-:W-:-:S04]  /*7c30*/  UIADD3 UR4, UPT, UPT, UR4, 0x118, URZ ;  /* 0x0000011804047890 */ /* 0x000fc8000fffe0ff */
[----:B------:R-:W-:-:S09]  /*7c40*/  UPRMT UR4, UR37, 0x654, UR4 ;  /* 0x0000065425047896 */ /* 0x000fd20008000004 */
[----:B------:R-:W-:Y:S01]  /*7c50*/  SYNCS.ARRIVE.TRANS64.RED.A1T0 RZ, [UR4], RZ ;  /* 0x000000ffffff79a7 */ /* 0x000fe20008100404 */
[----:B------:R-:W-:Y:S05]  /*7c60*/  EXIT ;  /* 0x000000000000794d */ /* 0x000fea0003800000 */
.L_x_25:
[----:B--2---:R2:W4:Y:S02]  /*7c70*/  SYNCS.PHASECHK.TRANS64.TRYWAIT P0, [R2+URZ+0x1b0], R3 ;  /* 0x0001b003020075a7 */ /* 0x00452400080011ff */
[----:B----4-:R-:W-:Y:S05]  /*7c80*/  @!P0 NANOSLEEP.SYNCS 0x989680 ;  /* 0x009896800000895d */ /* 0x010fea0003900000 */
[----:B------:R-:W4:Y:S02]  /*7c90*/  @!P0 SYNCS.PHASECHK.TRANS64 P0, [R2+URZ+0x1b0], R3 ;  /* 0x0001b003020085a7 */ /* 0x000f2400080010ff */
[----:B----4-:R-:W-:Y:S05]  /*7ca0*/  @!P0 BRA `(.L_x_25) ;  /* 0xfffffffc00f08947 */ /* 0x010fea000383ffff */
[----:B------:R-:W-:Y:S05]  /*7cb0*/  BRA `(.L_x_146) ;  /* 0xffffff9c00387947 */ /* 0x000fea000383ffff */
.L_x_28:
[----:B------:R-:W-:-:S07]  /*7cc0*/  MOV R2, UR33 ;  /* 0x0000002100027c02 */ /* 0x000fce0008000f00 */
.L_x_147:
[----:B-1----:R1:W2:Y:S02]  /*7cd0*/  SYNCS.PHASECHK.TRANS64.TRYWAIT P0, [R2+URZ+0x80], R4 ;  /* 0x00008004020075a7 */ /* 0x0022a400080011ff */
[----:B--2---:R-:W-:Y:S05]  /*7ce0*/  @!P0 NANOSLEEP.SYNCS 0x989680 ;  /* 0x009896800000895d */ /* 0x004fea0003900000 */
[----:B------:R-:W2:Y:S02]  /*7cf0*/  @!P0 SYNCS.PHASECHK.TRANS64 P0, [R2+URZ+0x80], R4 ;  /* 0x00008004020085a7 */ /* 0x000ea400080010ff */
[----:B--2---:R-:W-:Y:S05]  /*7d00*/  @!P0 BRA `(.L_x_147) ;  /* 0xfffffffc00f08947 */ /* 0x004fea000383ffff */
[----:B------:R-:W-:Y:S05]  /*7d10*/  BRA `(.L_x_27) ;  /* 0xffffff9c00a07947 */ /* 0x000fea000383ffff */
.L_x_35:
[----:B-1----:R-:W-:-:S07]  /*7d20*/  MOV R2, UR17 ;  /* 0x0000001100027c02 */ /* 0x002fce0008000f00 */
.L_x_148:
[----:B-1----:R1:W2:Y:S02]  /*7d30*/  SYNCS.PHASECHK.TRANS64.TRYWAIT P0, [R2+URZ+0x80], R4 ;  /* 0x00008004020075a7 */ /* 0x0022a400080011ff */
[----:B--2---:R-:W-:Y:S05]  /*7d40*/  @!P0 NANOSLEEP.SYNCS 0x989680 ;  /* 0x009896800000895d */ /* 0x004fea0003900000 */
[----:B------:R-:W2:Y:S02]  /*7d50*/  @!P0 SYNCS.PHASECHK.TRANS64 P0, [R2+URZ+0x80], R4 ;  /* 0x00008004020085a7 */ /* 0x000ea400080010ff */
[----:B--2---:R-:W-:Y:S05]  /*7d60*/  @!P0 BRA `(.L_x_148) ;  /* 0xfffffffc00f08947 */ /* 0x004fea000383ffff */
[----:B------:R-:W-:Y:S05]  /*7d70*/  BRA `(.L_x_34) ;  /* 0xffffffa0005c7947 */ /* 0x000fea000383ffff */
.L_x_40:
[----:B-1----:R1:W2:Y:S02]  /*7d80*/  SYNCS.PHASECHK.TRANS64.TRYWAIT P0, [R2+URZ+0x140], R3 ;  /* 0x00014003020075a7 */ /* 0x0022a400080011ff */
[----:B--2---:R-:W-:Y:S05]  /*7d90*/  @!P0 NANOSLEEP.SYNCS 0x989680 ;  /* 0x009896800000895d */ /* 0x004fea0003900000 */
[----:B------:R-:W2:Y:S02]  /*7da0*/  @!P0 SYNCS.PHASECHK.TRANS64 P0, [R2+URZ+0x140], R3 ;  /* 0x00014003020085a7 */ /* 0x000ea400080010ff */
[----:B--2---:R-:W-:Y:S05]  /*7db0*/  @!P0 BRA `(.L_x_40) ;  /* 0xfffffffc00f08947 */ /* 0x004fea000383ffff */
[----:B------:R-:W-:Y:S05]  /*7dc0*/  BRA `(.L_x_149) ;  /* 0xffffffa400007947 */ /* 0x000fea000383ffff */
.L_x_44:
[----:B---3--:R-:W-:-:S07]  /*7dd0*/  MOV R0, UR4 ;  /* 0x0000000400007c02 */ /* 0x008fce0008000f00 */
.L_x_150:
[----:B-1----:R1:W2:Y:S02]  /*7de0*/  SYNCS.PHASECHK.TRANS64.TRYWAIT P0, [R0+URZ], R2 ;  /* 0x00000002000075a7 */ /* 0x0022a400080011ff */
[----:B--2---:R-:W-:Y:S05]  /*7df0*/  @!P0 NANOSLEEP.SYNCS 0x989680 ;  /* 0x009896800000895d */ /* 0x004fea0003900000 */
[----:B------:R-:W2:Y:S02]  /*7e00*/  @!P0 SYNCS.PHASECHK.TRANS64 P0, [R0+URZ], R2 ;  /* 0x00000002000085a7 */ /* 0x000ea400080010ff */
[----:B--2---:R-:W-:Y:S05]  /*7e10*/  @!P0 BRA `(.L_x_150) ;  /* 0xfffffffc00f08947 */ /* 0x004fea000383ffff */
[----:B------:R-:W-:Y:S05]  /*7e20*/  BRA `(.L_x_151) ;  /* 0xffffffa800707947 */ /* 0x000fea000383ffff */
.L_x_45:
[----:B---3--:R-:W-:-:S07]  /*7e30*/  MOV R0, UR4 ;  /* 0x0000000400007c02 */ /* 0x008fce0008000f00 */
.L_x_152:
[----:B-1----:R1:W2:Y:S02]  /*7e40*/  SYNCS.PHASECHK.TRANS64.TRYWAIT P0, [R0+URZ], R3 ;  /* 0x00000003000075a7 */ /* 0x0022a400080011ff */
[----:B--2---:R-:W-:Y:S05]  /*7e50*/  @!P0 NANOSLEEP.SYNCS 0x989680 ;  /* 0x009896800000895d */ /* 0x004fea0003900000 */
[----:B------:R-:W2:Y:S02]  /*7e60*/  @!P0 SYNCS.PHASECHK.TRANS64 P0, [R0+URZ], R3 ;  /* 0x00000003000085a7 */ /* 0x000ea400080010ff */
[----:B--2---:R-:W-:Y:S05]  /*7e70*/  @!P0 BRA `(.L_x_152) ;  /* 0xfffffffc00f08947 */ /* 0x004fea000383ffff */
[----:B------:R-:W-:Y:S05]  /*7e80*/  BRA `(.L_x_153) ;  /* 0xffffffa8007c7947 */ /* 0x000fea000383ffff */
.L_x_46:
[----:B---3--:R-:W-:-:S07]  /*7e90*/  MOV R0, UR4 ;  /* 0x0000000400007c02 */ /* 0x008fce0008000f00 */
.L_x_154:
[----:B-1----:R1:W2:Y:S02]  /*7ea0*/  SYNCS.PHASECHK.TRANS64.TRYWAIT P0, [R0+URZ], R3 ;  /* 0x00000003000075a7 */ /* 0x0022a400080011ff */
[----:B--2---:R-:W-:Y:S05]  /*7eb0*/  @!P0 NANOSLEEP.SYNCS 0x989680 ;  /* 0x009896800000895d */ /* 0x004fea0003900000 */
[----:B------:R-:W2:Y:S02]  /*7ec0*/  @!P0 SYNCS.PHASECHK.TRANS64 P0, [R0+URZ], R3 ;  /* 0x00000003000085a7 */ /* 0x000ea400080010ff */
[----:B--2---:R-:W-:Y:S05]  /*7ed0*/  @!P0 BRA `(.L_x_154) ;  /* 0xfffffffc00f08947 */ /* 0x004fea000383ffff */
[----:B------:R-:W-:Y:S05]  /*7ee0*/  BRA `(.L_x_155) ;  /* 0xffffffa800887947 */ /* 0x000fea000383ffff */
.L_x_47:
[----:B---3--:R-:W-:-:S07]  /*7ef0*/  MOV R0, UR4 ;  /* 0x0000000400007c02 */ /* 0x008fce0008000f00 */
.L_x_156:
[----:B-1----:R1:W2:Y:S02]  /*7f00*/  SYNCS.PHASECHK.TRANS64.TRYWAIT P0, [R0+URZ], R3 ;  /* 0x00000003000075a7 */ /* 0x0022a400080011ff */
[----:B--2---:R-:W-:Y:S05]  /*7f10*/  @!P0 NANOSLEEP.SYNCS 0x989680 ;  /* 0x009896800000895d */ /* 0x004fea0003900000 */
[----:B------:R-:W2:Y:S02]  /*7f20*/  @!P0 SYNCS.PHASECHK.TRANS64 P0, [R0+URZ], R3 ;  /* 0x00000003000085a7 */ /* 0x000ea400080010ff */
[----:B--2---:R-:W-:Y:S05]  /*7f30*/  @!P0 BRA `(.L_x_156) ;  /* 0xfffffffc00f08947 */ /* 0x004fea000383ffff */
[----:B------:R-:W-:Y:S05]  /*7f40*/  BRA `(.L_x_157) ;  /* 0xffffffa800947947 */ /* 0x000fea000383ffff */
.L_x_48:
[----:B---3--:R-:W-:-:S07]  /*7f50*/  MOV R0, UR4 ;  /* 0x0000000400007c02 */ /* 0x008fce0008000f00 */
.L_x_158:
[----:B-1----:R1:W2:Y:S02]  /*7f60*/  SYNCS.PHASECHK.TRANS64.TRYWAIT P0, [R0+URZ], R3 ;  /* 0x00000003000075a7 */ /* 0x0022a400080011ff */
[----:B--2---:R-:W-:Y:S05]  /*7f70*/  @!P0 NANOSLEEP.SYNCS 0x989680 ;  /* 0x009896800000895d */ /* 0x004fea0003900000 */
[----:B------:R-:W2:Y:S02]  /*7f80*/  @!P0 SYNCS.PHASECHK.TRANS64 P0, [R0+URZ], R3 ;  /* 0x00000003000085a7 */ /* 0x000ea400080010ff */
[----:B--2---:R-:W-:Y:S05]  /*7f90*/  @!P0 BRA `(.L_x_158) ;  /* 0xfffffffc00f08947 */ /* 0x004fea000383ffff */
[----:B------:R-:W-:Y:S05]  /*7fa0*/  BRA `(.L_x_159) ;  /* 0xffffffa800a07947 */ /* 0x000fea000383ffff */
.L_x_49:
[----:B---3--:R-:W-:-:S07]  /*7fb0*/  MOV R0, UR4 ;  /* 0x0000000400007c02 */ /* 0x008fce0008000f00 */
.L_x_160:
[----:B-1----:R1:W2:Y:S02]  /*7fc0*/  SYNCS.PHASECHK.TRANS64.TRYWAIT P0, [R0+URZ], R3 ;  /* 0x00000003000075a7 */ /* 0x0022a400080011ff */
[----:B--2---:R-:W-:Y:S05]  /*7fd0*/  @!P0 NANOSLEEP.SYNCS 0x989680 ;  /* 0x009896800000895d */ /* 0x004fea0003900000 */
[----:B------:R-:W2:Y:S02]  /*7fe0*/  @!P0 SYNCS.PHASECHK.TRANS64 P0, [R0+URZ], R3 ;  /* 0x00000003000085a7 */ /* 0x000ea400080010ff */
[----:B--2---:R-:W-:Y:S05]  /*7ff0*/  @!P0 BRA `(.L_x_160) ;  /* 0xfffffffc00f08947 */ /* 0x004fea000383ffff */
[----:B------:R-:W-:Y:S05]  /*8000*/  BRA `(.L_x_161) ;  /* 0xffffffa800ac7947 */ /* 0x000fea000383ffff */
.L_x_50:
[----:B---3--:R-:W-:-:S07]  /*8010*/  MOV R0, UR4 ;  /* 0x0000000400007c02 */ /* 0x008fce0008000f00 */
.L_x_162:
[----:B-1----:R1:W2:Y:S02]  /*8020*/  SYNCS.PHASECHK.TRANS64.TRYWAIT P0, [R0+URZ], R3 ;  /* 0x00000003000075a7 */ /* 0x0022a400080011ff */
[----:B--2---:R-:W-:Y:S05]  /*8030*/  @!P0 NANOSLEEP.SYNCS 0x989680 ;  /* 0x009896800000895d */ /* 0x004fea0003900000 */
[----:B------:R-:W2:Y:S02]  /*8040*/  @!P0 SYNCS.PHASECHK.TRANS64 P0, [R0+URZ], R3 ;  /* 0x00000003000085a7 */ /* 0x000ea400080010ff */
[----:B--2---:R-:W-:Y:S05]  /*8050*/  @!P0 BRA `(.L_x_162) ;  /* 0xfffffffc00f08947 */ /* 0x004fea000383ffff */
[----:B------:R-:W-:Y:S05]  /*8060*/  BRA `(.L_x_163) ;  /* 0xffffffa800b87947 */ /* 0x000fea000383ffff */
.L_x_51:
[----:B---3--:R-:W-:-:S07]  /*8070*/  MOV R0, UR4 ;  /* 0x0000000400007c02 */ /* 0x008fce0008000f00 */
.L_x_164:
[----:B-1----:R1:W2:Y:S02]  /*8080*/  SYNCS.PHASECHK.TRANS64.TRYWAIT P0, [R0+URZ], R3 ;  /* 0x00000003000075a7 */ /* 0x0022a400080011ff */
[----:B--2---:R-:W-:Y:S05]  /*8090*/  @!P0 NANOSLEEP.SYNCS 0x989680 ;  /* 0x009896800000895d */ /* 0x004fea0003900000 */
[----:B------:R-:W2:Y:S02]  /*80a0*/  @!P0 SYNCS.PHASECHK.TRANS64 P0, [R0+URZ], R3 ;  /* 0x00000003000085a7 */ /* 0x000ea400080010ff */
[----:B--2---:R-:W-:Y:S05]  /*80b0*/  @!P0 BRA `(.L_x_164) ;  /* 0xfffffffc00f08947 */ /* 0x004fea000383ffff */
[----:B------:R-:W-:Y:S05]  /*80c0*/  BRA `(.L_x_165) ;  /* 0xffffffa800c47947 */ /* 0x000fea000383ffff */
.L_x_52:
[----:B---3--:R-:W-:-:S07]  /*80d0*/  MOV R0, UR4 ;  /* 0x0000000400007c02 */ /* 0x008fce0008000f00 */
.L_x_166:
[----:B-1----:R1:W2:Y:S02]  /*80e0*/  SYNCS.PHASECHK.TRANS64.TRYWAIT P0, [R0+URZ], R3 ;  /* 0x00000003000075a7 */ /* 0x0022a400080011ff */
[----:B--2---:R-:W-:Y:S05]  /*80f0*/  @!P0 NANOSLEEP.SYNCS 0x989680 ;  /* 0x009896800000895d */ /* 0x004fea0003900000 */
[----:B------:R-:W2:Y:S02]  /*8100*/  @!P0 SYNCS.PHASECHK.TRANS64 P0, [R0+URZ], R3 ;  /* 0x00000003000085a7 */ /* 0x000ea400080010ff */
[----:B--2---:R-:W-:Y:S05]  /*8110*/  @!P0 BRA `(.L_x_166) ;  /* 0xfffffffc00f08947 */ /* 0x004fea000383ffff */
[----:B------:R-:W-:Y:S05]  /*8120*/  BRA `(.L_x_167) ;  /* 0xffffffa800d07947 */ /* 0x000fea000383ffff */
.L_x_53:
[----:B---3--:R-:W-:-:S07]  /*8130*/  MOV R0, UR4 ;  /* 0x0000000400007c02 */ /* 0x008fce0008000f00 */
.L_x_168:
[----:B-1----:R1:W2:Y:S02]  /*8140*/  SYNCS.PHASECHK.TRANS64.TRYWAIT P0, [R0+URZ], R3 ;  /* 0x00000003000075a7 */ /* 0x0022a400080011ff */
[----:B--2---:R-:W-:Y:S05]  /*8150*/  @!P0 NANOSLEEP.SYNCS 0x989680 ;  /* 0x009896800000895d */ /* 0x004fea0003900000 */
[----:B------:R-:W2:Y:S02]  /*8160*/  @!P0 SYNCS.PHASECHK.TRANS64 P0, [R0+URZ], R3 ;  /* 0x00000003000085a7 */ /* 0x000ea400080010ff */
[----:B--2---:R-:W-:Y:S05]  /*8170*/  @!P0 BRA `(.L_x_168) ;  /* 0xfffffffc00f08947 */ /* 0x004fea000383ffff */
[----:B------:R-:W-:Y:S05]  /*8180*/  BRA `(.L_x_169) ;  /* 0xffffffa800dc7947 */ /* 0x000fea000383ffff */
.L_x_54:
[----:B---3--:R-:W-:-:S07]  /*8190*/  MOV R0, UR4 ;  /* 0x0000000400007c02 */ /* 0x008fce0008000f00 */
.L_x_170:
[----:B-1----:R1:W2:Y:S02]  /*81a0*/  SYNCS.PHASECHK.TRANS64.TRYWAIT P0, [R0+URZ], R3 ;  /* 0x00000003000075a7 */ /* 0x0022a400080011ff */
[----:B--2---:R-:W-:Y:S05]  /*81b0*/  @!P0 NANOSLEEP.SYNCS 0x989680 ;  /* 0x009896800000895d */ /* 0x004fea0003900000 */
[----:B------:R-:W2:Y:S02]  /*81c0*/  @!P0 SYNCS.PHASECHK.TRANS64 P0, [R0+URZ], R3 ;  /* 0x00000003000085a7 */ /* 0x000ea400080010ff */
[----:B--2---:R-:W-:Y:S05]  /*81d0*/  @!P0 BRA `(.L_x_170) ;  /* 0xfffffffc00f08947 */ /* 0x004fea000383ffff */
[----:B------:R-:W-:Y:S05]  /*81e0*/  BRA `(.L_x_171) ;  /* 0xffffffa800e87947 */ /* 0x000fea000383ffff */
.L_x_55:
[----:B---3--:R-:W-:-:S07]  /*81f0*/  MOV R0, UR4 ;  /* 0x0000000400007c02 */ /* 0x008fce0008000f00 */
.L_x_172:
[----:B-1----:R1:W2:Y:S02]  /*8200*/  SYNCS.PHASECHK.TRANS64.TRYWAIT P0, [R0+URZ], R3 ;  /* 0x00000003000075a7 */ /* 0x0022a400080011ff */
[----:B--2---:R-:W-:Y:S05]  /*8210*/  @!P0 NANOSLEEP.SYNCS 0x989680 ;  /* 0x009896800000895d */ /* 0x004fea0003900000 */
[----:B------:R-:W2:Y:S02]  /*8220*/  @!P0 SYNCS.PHASECHK.TRANS64 P0, [R0+URZ], R3 ;  /* 0x00000003000085a7 */ /* 0x000ea400080010ff */
[----:B--2---:R-:W-:Y:S05]  /*8230*/  @!P0 BRA `(.L_x_172) ;  /* 0xfffffffc00f08947 */ /* 0x004fea000383ffff */
[----:B------:R-:W-:Y:S05]  /*8240*/  BRA `(.L_x_173) ;  /* 0xffffffa800f47947 */ /* 0x000fea000383ffff */
.L_x_56:
[----:B---3--:R-:W-:-:S07]  /*8250*/  MOV R0, UR4 ;  /* 0x0000000400007c02 */ /* 0x008fce0008000f00 */
.L_x_174:
[----:B-1----:R1:W2:Y:S02]  /*8260*/  SYNCS.PHASECHK.TRANS64.TRYWAIT P0, [R0+URZ], R3 ;  /* 0x00000003000075a7 */ /* 0x0022a400080011ff */
[----:B--2---:R-:W-:Y:S05]  /*8270*/  @!P0 NANOSLEEP.SYNCS 0x989680 ;  /* 0x009896800000895d */ /* 0x004fea0003900000 */
[----:B------:R-:W2:Y:S02]  /*8280*/  @!P0 SYNCS.PHASECHK.TRANS64 P0, [R0+URZ], R3 ;  /* 0x00000003000085a7 */ /* 0x000ea400080010ff */
[----:B--2---:R-:W-:Y:S05]  /*8290*/  @!P0 BRA `(.L_x_174) ;  /* 0xfffffffc00f08947 */ /* 0x004fea000383ffff */
[----:B------:R-:W-:Y:S05]  /*82a0*/  BRA `(.L_x_175) ;  /* 0xffffffac00007947 */ /* 0x000fea000383ffff */
.L_x_57:
[----:B---3--:R-:W-:-:S07]  /*82b0*/  MOV R0, UR4 ;  /* 0x0000000400007c02 */ /* 0x008fce0008000f00 */
.L_x_176:
[----:B-1----:R1:W2:Y:S02]  /*82c0*/  SYNCS.PHASECHK.TRANS64.TRYWAIT P0, [R0+URZ], R3 ;  /* 0x00000003000075a7 */ /* 0x0022a400080011ff */
[----:B--2---:R-:W-:Y:S05]  /*82d0*/  @!P0 NANOSLEEP.SYNCS 0x989680 ;  /* 0x009896800000895d */ /* 0x004fea0003900000 */
[----:B------:R-:W2:Y:S02]  /*82e0*/  @!P0 SYNCS.PHASECHK.TRANS64 P0, [R0+URZ], R3 ;  /* 0x00000003000085a7 */ /* 0x000ea400080010ff */
[----:B--2---:R-:W-:Y:S05]  /*82f0*/  @!P0 BRA `(.L_x_176) ;  /* 0xfffffffc00f08947 */ /* 0x004fea000383ffff */
[----:B------:R-:W-:Y:S05]  /*8300*/  BRA `(.L_x_177) ;  /* 0xffffffac000c7947 */ /* 0x000fea000383ffff */
.L_x_58:
[----:B---3--:R-:W-:-:S07]  /*8310*/  MOV R0, UR4 ;  /* 0x0000000400007c02 */ /* 0x008fce0008000f00 */
.L_x_178:
[----:B-1----:R1:W2:Y:S02]  /*8320*/  SYNCS.PHASECHK.TRANS64.TRYWAIT P0, [R0+URZ], R3 ;  /* 0x00000003000075a7 */ /* 0x0022a400080011ff */
[----:B--2---:R-:W-:Y:S05]  /*8330*/  @!P0 NANOSLEEP.SYNCS 0x989680 ;  /* 0x009896800000895d */ /* 0x004fea0003900000 */
[----:B------:R-:W2:Y:S02]  /*8340*/  @!P0 SYNCS.PHASECHK.TRANS64 P0, [R0+URZ], R3 ;  /* 0x00000003000085a7 */ /* 0x000ea400080010ff */
[----:B--2---:R-:W-:Y:S05]  /*8350*/  @!P0 BRA `(.L_x_178) ;  /* 0xfffffffc00f08947 */ /* 0x004fea000383ffff */
[----:B------:R-:W-:Y:S05]  /*8360*/  BRA `(.L_x_179) ;  /* 0xffffffac00187947 */ /* 0x000fea000383ffff */
.L_x_61:
[----:B-1----:R1:W2:Y:S02]  /*8370*/  SYNCS.PHASECHK.TRANS64.TRYWAIT P0, [R0+URZ+0x1a0], R4 ;  /* 0x0001a004000075a7 */ /* 0x0022a400080011ff */
[----:B--2---:R-:W-:Y:S05]  /*8380*/  @!P0 NANOSLEEP.SYNCS 0x989680 ;  /* 0x009896800000895d */ /* 0x004fea0003900000 */
[----:B------:R-:W2:Y:S02]  /*8390*/  @!P0 SYNCS.PHASECHK.TRANS64 P0, [R0+URZ+0x1a0], R4 ;  /* 0x0001a004000085a7 */ /* 0x000ea400080010ff */
[----:B--2---:R-:W-:Y:S05]  /*83a0*/  @!P0 BRA `(.L_x_61) ;  /* 0xfffffffc00f08947 */ /* 0x004fea000383ffff */
[----:B------:R-:W-:Y:S05]  /*83b0*/  BRA `(.L_x_180) ;  /* 0xffffffac00787947 */ /* 0x000fea000383ffff */
.L_x_62:
[----:B------:R-:W-:-:S07]  /*83c0*/  MOV R0, UR5 ;  /* 0x0000000500007c02 */ /* 0x000fce0008000f00 */
.L_x_181:
[----:B-1----:R1:W2:Y:S02]  /*83d0*/  SYNCS.PHASECHK.TRANS64.TRYWAIT P0, [R0+URZ+0x150], R5 ;  /* 0x00015005000075a7 */ /* 0x0022a400080011ff */
[----:B--2---:R-:W-:Y:S05]  /*83e0*/  @!P0 NANOSLEEP.SYNCS 0x989680 ;  /* 0x009896800000895d */ /* 0x004fea0003900000 */
[----:B------:R-:W2:Y:S02]  /*83f0*/  @!P0 SYNCS.PHASECHK.TRANS64 P0, [R0+URZ+0x150], R5 ;  /* 0x00015005000085a7 */ /* 0x000ea400080010ff */
[----:B--2---:R-:W-:Y:S05]  /*8400*/  @!P0 BRA `(.L_x_181) ;  /* 0xfffffffc00f08947 */ /* 0x004fea000383ffff */
[----:B------:R-:W-:Y:S05]  /*8410*/  BRA `(.L_x_182) ;  /* 0xffffffac00887947 */ /* 0x000fea000383ffff */
.L_x_63:
[----:B-1----:R1:W2:Y:S02]  /*8420*/  SYNCS.PHASECHK.TRANS64.TRYWAIT P1, [R0+URZ+0x140], R4 ;  /* 0x00014004000075a7 */ /* 0x0022a400080211ff */
[----:B--2---:R-:W-:Y:S05]  /*8430*/  @!P1 NANOSLEEP.SYNCS 0x989680 ;  /* 0x009896800000995d */ /* 0x004fea0003900000 */
[----:B------:R-:W2:Y:S02]  /*8440*/  @!P1 SYNCS.PHASECHK.TRANS64 P1, [R0+URZ+0x140], R4 ;  /* 0x00014004000095a7 */ /* 0x000ea400080210ff */
[----:B--2---:R-:W-:Y:S05]  /*8450*/  @!P1 BRA `(.L_x_63) ;  /* 0xfffffffc00f09947 */ /* 0x004fea000383ffff */
[----:B------:R-:W-:Y:S05]  /*8460*/  BRA `(.L_x_183) ;  /* 0xffffffac00b87947 */ /* 0x000fea000383ffff */
.L_x_66:
[----:B------:R-:W-:-:S07]  /*8470*/  MOV R0, UR5 ;  /* 0x0000000500007c02 */ /* 0x000fce0008000f00 */
.L_x_184:
[----:B-1----:R1:W2:Y:S02]  /*8480*/  SYNCS.PHASECHK.TRANS64.TRYWAIT P0, [R0+URZ+0x150], R2 ;  /* 0x00015002000075a7 */ /* 0x0022a400080011ff */
[----:B--2---:R-:W-:Y:S05]  /*8490*/  @!P0 NANOSLEEP.SYNCS 0x989680 ;  /* 0x009896800000895d */ /* 0x004fea0003900000 */
[----:B------:R-:W2:Y:S02]  /*84a0*/  @!P0 SYNCS.PHASECHK.TRANS64 P0, [R0+URZ+0x150], R2 ;  /* 0x00015002000085a7 */ /* 0x000ea400080010ff */
[----:B--2---:R-:W-:Y:S05]  /*84b0*/  @!P0 BRA `(.L_x_184) ;  /* 0xfffffffc00f08947 */ /* 0x004fea000383ffff */
[----:B------:R-:W-:Y:S05]  /*84c0*/  BRA `(.L_x_65) ;  /* 0xffffffb0000c7947 */ /* 0x000fea000383ffff */
.L_x_75:
[----:B-1----:R-:W-:-:S04]  /*84d0*/  MOV R4, UR6 ;  /* 0x0000000600047c02 */ /* 0x002fc80008000f00 */
[----:B------:R1:W2:Y:S03]  /*84e0*/  SYNCS.PHASECHK.TRANS64.TRYWAIT P0, [R4+URZ+0x8], R5 ;  /* 0x00000805040075a7 */ /* 0x0002a600080011ff */
[----:B--2---:R-:W-:Y:S05]  /*84f0*/  @!P0 NANOSLEEP.SYNCS 0x989680 ;  /* 0x009896800000895d */ /* 0x004fea0003900000 */
[----:B------:R-:W2:Y:S02]  /*8500*/  @!P0 SYNCS.PHASECHK.TRANS64 P0, [R4+URZ+0x8], R5 ;  /* 0x00000805040085a7 */ /* 0x000ea400080010ff */
[----:B--2---:R-:W-:Y:S05]  /*8510*/  @!P0 BRA `(.L_x_75) ;  /* 0xfffffffc00ec8947 */ /* 0x004fea000383ffff */
[----:B------:R-:W-:Y:S05]  /*8520*/  BRA `(.L_x_74) ;  /* 0xffffffb000c07947 */ /* 0x000fea000383ffff */
.L_x_77:
[----:B------:R-:W-:Y:S01]  /*8530*/  BSSY B0, `(.L_x_185) ;  /* 0x0000006000007945 */ /* 0x000fe20003800000 */
[----:B------:R-:W-:-:S07]  /*8540*/  MOV R15, 0xffffffff ;  /* 0xffffffff000f7802 */ /* 0x000fce0000000f00 */
[----:B-1---5:R-:W-:Y:S05]  /*8550*/  WARPSYNC.COLLECTIVE R15, `(.L_x_186) ;  /* 0x000000000f0c7348 */ /* 0x022fea0003c00000 */
[----:B------:R-:W-:Y:S02]  /*8560*/  ELECT P6, UR79, PT ;  /* 0x00000000004f782f */ /* 0x000fe400038c0000 */
[----:B------:R-:W-:Y:S01]  /*8570*/  MOV R14, UR79 ;  /* 0x0000004f000e7c02 */ /* 0x000fe20008000f00 */
[----:B-1---5:R-:W-:Y:S10]  /*8580*/  ENDCOLLECTIVE ;  /* 0x000000000000791b */ /* 0x022ff40003800000 */
.L_x_186:
[----:B------:R-:W-:Y:S05]  /*8590*/  BSYNC B0 ;  /* 0x0000000000007941 */ /* 0x000fea0003800000 */
.L_x_185:
[----:B------:R-:W-:Y:S05]  /*85a0*/  BRA `(.L_x_187) ;  /* 0xffffffb000f07947 */ /* 0x000fea000383ffff */
.L_x_79:
[----:B-1----:R-:W-:-:S04]  /*85b0*/  MOV R2, UR6 ;  /* 0x0000000600027c02 */ /* 0x002fc80008000f00 */
[----:B------:R1:W2:Y:S03]  /*85c0*/  SYNCS.PHASECHK.TRANS64.TRYWAIT P0, [R2+URZ+0x8], R3 ;  /* 0x00000803020075a7 */ /* 0x0002a600080011ff */
[----:B--2---:R-:W-:Y:S05]  /*85d0*/  @!P0 NANOSLEEP.SYNCS 0x989680 ;  /* 0x009896800000895d */ /* 0x004fea0003900000 */
[----:B------:R-:W2:Y:S02]  /*85e0*/  @!P0 SYNCS.PHASECHK.TRANS64 P0, [R2+URZ+0x8], R3 ;  /* 0x00000803020085a7 */ /* 0x000ea400080010ff */
[----:B--2---:R-:W-:Y:S05]  /*85f0*/  @!P0 BRA `(.L_x_79) ;  /* 0xfffffffc00ec8947 */ /* 0x004fea000383ffff */
[----:B------:R-:W-:Y:S05]  /*8600*/  BRA `(.L_x_78) ;  /* 0xffffffb000f47947 */ /* 0x000fea000383ffff */
.L_x_80:
[----:B-1----:R1:W2:Y:S02]  /*8610*/  SYNCS.PHASECHK.TRANS64.TRYWAIT P0, [R0+URZ+0x140], R4 ;  /* 0x00014004000075a7 */ /* 0x0022a400080011ff */
[----:B--2---:R-:W-:Y:S05]  /*8620*/  @!P0 NANOSLEEP.SYNCS 0x989680 ;  /* 0x009896800000895d */ /* 0x004fea0003900000 */
[----:B------:R-:W2:Y:S02]  /*8630*/  @!P0 SYNCS.PHASECHK.TRANS64 P0, [R0+URZ+0x140], R4 ;  /* 0x00014004000085a7 */ /* 0x000ea400080010ff */
[----:B--2---:R-:W-:Y:S05]  /*8640*/  @!P0 BRA `(.L_x_80) ;  /* 0xfffffffc00f08947 */ /* 0x004fea000383ffff */
[----:B------:R-:W-:Y:S05]  /*8650*/  BRA `(.L_x_188) ;  /* 0xffffffb400e07947 */ /* 0x000fea000383ffff */
.L_x_82:
[----:B------:R-:W-:-:S07]  /*8660*/  MOV R0, UR9 ;  /* 0x0000000900007c02 */ /* 0x000fce0008000f00 */
.L_x_189:
[----:B-1----:R1:W2:Y:S02]  /*8670*/  SYNCS.PHASECHK.TRANS64.TRYWAIT P0, [R0+URZ+0x180], R4 ;  /* 0x00018004000075a7 */ /* 0x0022a400080011ff */
[----:B--2---:R-:W-:Y:S05]  /*8680*/  @!P0 NANOSLEEP.SYNCS 0x989680 ;  /* 0x009896800000895d */ /* 0x004fea0003900000 */
[----:B------:R-:W2:Y:S02]  /*8690*/  @!P0 SYNCS.PHASECHK.TRANS64 P0, [R0+URZ+0x180], R4 ;  /* 0x00018004000085a7 */ /* 0x000ea400080010ff */
[----:B--2---:R-:W-:Y:S05]  /*86a0*/  @!P0 BRA `(.L_x_189) ;  /* 0xfffffffc00f08947 */ /* 0x004fea000383ffff */
[----:B------:R-:W-:Y:S05]  /*86b0*/  BRA `(.L_x_190) ;  /* 0xffffffb8002c7947 */ /* 0x000fea000383ffff */
.L_x_85:
[----:B------:R-:W-:Y:S07]  /*86c0*/  MOV R0, UR8 ;  /* 0x0000000800007c02 */ /* 0x000fee0008000f00 */
.L_x_191:
[----:B-1----:R1:W2:Y:S02]  /*86d0*/  SYNCS.PHASECHK.TRANS64.TRYWAIT P0, [R0+URZ], R4 ;  /* 0x00000004000075a7 */ /* 0x0022a400080011ff */
[----:B--2---:R-:W-:Y:S05]  /*86e0*/  @!P0 NANOSLEEP.SYNCS 0x989680 ;  /* 0x009896800000895d */ /* 0x004fea0003900000 */
[----:B------:R-:W2:Y:S02]  /*86f0*/  @!P0 SYNCS.PHASECHK.TRANS64 P0, [R0+URZ], R4 ;  /* 0x00000004000085a7 */ /* 0x000ea400080010ff */
[----:B--2---:R-:W-:Y:S05]  /*8700*/  @!P0 BRA `(.L_x_191) ;  /* 0xfffffffc00f08947 */ /* 0x004fea000383ffff */
[----:B------:R-:W-:Y:S05]  /*8710*/  BRA `(.L_x_84) ;  /* 0xffffffb800407947 */ /* 0x000fea000383ffff */
.L_x_89:
[----:B-1----:R-:W-:-:S07]  /*8720*/  MOV R0, UR8 ;  /* 0x0000000800007c02 */ /* 0x002fce0008000f00 */
.L_x_192:
[----:B-1----:R1:W2:Y:S02]  /*8730*/  SYNCS.PHASECHK.TRANS64.TRYWAIT P0, [R0+URZ], R2 ;  /* 0x00000002000075a7 */ /* 0x0022a400080011ff */
[----:B--2---:R-:W-:Y:S05]  /*8740*/  @!P0 NANOSLEEP.SYNCS 0x989680 ;  /* 0x009896800000895d */ /* 0x004fea0003900000 */
[----:B------:R-:W2:Y:S02]  /*8750*/  @!P0 SYNCS.PHASECHK.TRANS64 P0, [R0+URZ], R2 ;  /* 0x00000002000085a7 */ /* 0x000ea400080010ff */
[----:B--2---:R-:W-:Y:S05]  /*8760*/  @!P0 BRA `(.L_x_192) ;  /* 0xfffffffc00f08947 */ /* 0x004fea000383ffff */
[----:B------:R-:W-:Y:S05]  /*8770*/  BRA `(.L_x_193) ;  /* 0xffffffbc00347947 */ /* 0x000fea000383ffff */
.L_x_90:
[----:B------:R-:W-:-:S07]  /*8780*/  MOV R0, UR8 ;  /* 0x0000000800007c02 */ /* 0x000fce0008000f00 */
.L_x_194:
[----:B-1----:R1:W2:Y:S02]  /*8790*/  SYNCS.PHASECHK.TRANS64.TRYWAIT P0, [R0+URZ], R3 ;  /* 0x00000003000075a7 */ /* 0x0022a400080011ff */
[----:B--2---:R-:W-:Y:S05]  /*87a0*/  @!P0 NANOSLEEP.SYNCS 0x989680 ;  /* 0x009896800000895d */ /* 0x004fea0003900000 */
[----:B------:R-:W2:Y:S02]  /*87b0*/  @!P0 SYNCS.PHASECHK.TRANS64 P0, [R0+URZ], R3 ;  /* 0x00000003000085a7 */ /* 0x000ea400080010ff */
[----:B--2---:R-:W-:Y:S05]  /*87c0*/  @!P0 BRA `(.L_x_194) ;  /* 0xfffffffc00f08947 */ /* 0x004fea000383ffff */
[----:B------:R-:W-:Y:S05]  /*87d0*/  BRA `(.L_x_195) ;  /* 0xffffffbc00407947 */ /* 0x000fea000383ffff */
.L_x_91:
[----:B------:R-:W-:-:S07]  /*87e0*/  MOV R0, UR8 ;  /* 0x0000000800007c02 */ /* 0x000fce0008000f00 */
.L_x_196:
[----:B-1----:R1:W2:Y:S02]  /*87f0*/  SYNCS.PHASECHK.TRANS64.TRYWAIT P0, [R0+URZ], R3 ;  /* 0x00000003000075a7 */ /* 0x0022a400080011ff */
[----:B--2---:R-:W-:Y:S05]  /*8800*/  @!P0 NANOSLEEP.SYNCS 0x989680 ;  /* 0x009896800000895d */ /* 0x004fea0003900000 */
[----:B------:R-:W2:Y:S02]  /*8810*/  @!P0 SYNCS.PHASECHK.TRANS64 P0, [R0+URZ], R3 ;  /* 0x00000003000085a7 */ /* 0x000ea400080010ff */
[----:B--2---:R-:W-:Y:S05]  /*8820*/  @!P0 BRA `(.L_x_196) ;  /* 0xfffffffc00f08947 */ /* 0x004fea000383ffff */
[----:B------:R-:W-:Y:S05]  /*8830*/  BRA `(.L_x_197) ;  /* 0xffffffbc004c7947 */ /* 0x000fea000383ffff */
.L_x_94:
[----:B------:R-:W-:-:S07]  /*8840*/  MOV R0, UR7 ;  /* 0x0000000700007c02 */ /* 0x000fce0008000f00 */
.L_x_198:
[----:B-1----:R1:W2:Y:S02]  /*8850*/  SYNCS.PHASECHK.TRANS64.TRYWAIT P1, [R0+URZ+0x1c0], R2 ;  /* 0x0001c002000075a7 */ /* 0x0022a400080211ff */
[----:B--2---:R-:W-:Y:S05]  /*8860*/  @!P1 NANOSLEEP.SYNCS 0x989680 ;  /* 0x009896800000995d */ /* 0x004fea0003900000 */
[----:B------:R-:W2:Y:S02]  /*8870*/  @!P1 SYNCS.PHASECHK.TRANS64 P1, [R0+URZ+0x1c0], R2 ;  /* 0x0001c002000095a7 */ /* 0x000ea400080210ff */
[----:B--2---:R-:W-:Y:S05]  /*8880*/  @!P1 BRA `(.L_x_198) ;  /* 0xfffffffc00f09947 */ /* 0x004fea000383ffff */
[----:B------:R-:W-:Y:S05]  /*8890*/  BRA `(.L_x_199) ;  /* 0xffffffbc00987947 */ /* 0x000fea000383ffff */
.L_x_99:
[----:B--2---:R2:W4:Y:S02]  /*88a0*/  SYNCS.PHASECHK.TRANS64.TRYWAIT P0, [R0+URZ+0x140], R2 ;  /* 0x00014002000075a7 */ /* 0x00452400080011ff */
[----:B----4-:R-:W-:Y:S05]  /*88b0*/  @!P0 NANOSLEEP.SYNCS 0x989680 ;  /* 0x009896800000895d */ /* 0x010fea0003900000 */
[----:B------:R-:W4:Y:S02]  /*88c0*/  @!P0 SYNCS.PHASECHK.TRANS64 P0, [R0+URZ+0x140], R2 ;  /* 0x00014002000085a7 */ /* 0x000f2400080010ff */
[----:B----4-:R-:W-:Y:S05]  /*88d0*/  @!P0 BRA `(.L_x_99) ;  /* 0xfffffffc00f08947 */ /* 0x010fea000383ffff */
[----:B------:R-:W-:Y:S05]  /*88e0*/  BRA `(.L_x_200) ;  /* 0xffffffc000987947 */ /* 0x000fea000383ffff */
.L_x_102:
[----:B------:R-:W-:Y:S07]  /*88f0*/  MOV R0, UR7 ;  /* 0x0000000700007c02 */ /* 0x000fee0008000f00 */
.L_x_201:
[----:B--2---:R2:W4:Y:S02]  /*8900*/  SYNCS.PHASECHK.TRANS64.TRYWAIT P0, [R0+URZ+0x138], R2 ;  /* 0x00013802000075a7 */ /* 0x00452400080011ff */
[----:B----4-:R-:W-:Y:S05]  /*8910*/  @!P0 NANOSLEEP.SYNCS 0x989680 ;  /* 0x009896800000895d */ /* 0x010fea0003900000 */
[----:B------:R-:W4:Y:S02]  /*8920*/  @!P0 SYNCS.PHASECHK.TRANS64 P0, [R0+URZ+0x138], R2 ;  /* 0x00013802000085a7 */ /* 0x000f2400080010ff */
[----:B----4-:R-:W-:Y:S05]  /*8930*/  @!P0 BRA `(.L_x_201) ;  /* 0xfffffffc00f08947 */ /* 0x010fea000383ffff */
[----:B------:R-:W-:Y:S05]  /*8940*/  BRA `(.L_x_101) ;  /* 0xffffffc400787947 */ /* 0x000fea000383ffff */
.L_x_105:
[----:B------:R-:W-:Y:S07]  /*8950*/  MOV R0, UR15 ;  /* 0x0000000f00007c02 */ /* 0x000fee0008000f00 */
.L_x_202:
[----:B-1----:R1:W2:Y:S02]  /*8960*/  SYNCS.PHASECHK.TRANS64.TRYWAIT P0, [R0+URZ+0x118], R9 ;  /* 0x00011809000075a7 */ /* 0x0022a400080011ff */
[----:B--2---:R-:W-:Y:S05]  /*8970*/  @!P0 NANOSLEEP.SYNCS 0x989680 ;  /* 0x009896800000895d */ /* 0x004fea0003900000 */
[----:B------:R-:W2:Y:S02]  /*8980*/  @!P0 SYNCS.PHASECHK.TRANS64 P0, [R0+URZ+0x118], R9 ;  /* 0x00011809000085a7 */ /* 0x000ea400080010ff */
[----:B--2---:R-:W-:Y:S05]  /*8990*/  @!P0 BRA `(.L_x_202) ;  /* 0xfffffffc00f08947 */ /* 0x004fea000383ffff */
[----:B------:R-:W-:Y:S05]  /*89a0*/  BRA `(.L_x_203) ;  /* 0xffffffc400f07947 */ /* 0x000fea000383ffff */
.L_x_106:
[----:B------:R-:W-:Y:S07]  /*89b0*/  MOV R0, UR13 ;  /* 0x0000000d00007c02 */ /* 0x000fee0008000f00 */
.L_x_204:
[----:B-1----:R1:W2:Y:S02]  /*89c0*/  SYNCS.PHASECHK.TRANS64.TRYWAIT P0, [R0+URZ+0x118], R14 ;  /* 0x0001180e000075a7 */ /* 0x0022a400080011ff */
[----:B--2---:R-:W-:Y:S05]  /*89d0*/  @!P0 NANOSLEEP.SYNCS 0x989680 ;  /* 0x009896800000895d */ /* 0x004fea0003900000 */
[----:B------:R-:W2:Y:S02]  /*89e0*/  @!P0 SYNCS.PHASECHK.TRANS64 P0, [R0+URZ+0x118], R14 ;  /* 0x0001180e000085a7 */ /* 0x000ea400080010ff */
[----:B--2---:R-:W-:Y:S05]  /*89f0*/  @!P0 BRA `(.L_x_204) ;  /* 0xfffffffc00f08947 */ /* 0x004fea000383ffff */
[----:B------:R-:W-:Y:S05]  /*8a00*/  BRA `(.L_x_205) ;  /* 0xffffffc800ac7947 */ /* 0x000fea000383ffff */
.L_x_108:
[----:B------:R-:W-:-:S07]  /*8a10*/  MOV R0, UR4 ;  /* 0x0000000400007c02 */ /* 0x000fce0008000f00 */
.L_x_206:
[----:B-1----:R1:W4:Y:S02]  /*8a20*/  SYNCS.PHASECHK.TRANS64.TRYWAIT P0, [R0+URZ], R2 ;  /* 0x00000002000075a7 */ /* 0x00232400080011ff */
[----:B----4-:R-:W-:Y:S05]  /*8a30*/  @!P0 NANOSLEEP.SYNCS 0x989680 ;  /* 0x009896800000895d */ /* 0x010fea0003900000 */
[----:B------:R-:W4:Y:S02]  /*8a40*/  @!P0 SYNCS.PHASECHK.TRANS64 P0, [R0+URZ], R2 ;  /* 0x00000002000085a7 */ /* 0x000f2400080010ff */
[----:B----4-:R-:W-:Y:S05]  /*8a50*/  @!P0 BRA `(.L_x_206) ;  /* 0xfffffffc00f08947 */ /* 0x010fea000383ffff */
[----:B------:R-:W-:Y:S05]  /*8a60*/  BRA `(.L_x_207) ;  /* 0xffffffcc00547947 */ /* 0x000fea000383ffff */
.L_x_109:
[----:B------:R-:W-:-:S07]  /*8a70*/  MOV R0, UR4 ;  /* 0x0000000400007c02 */ /* 0x000fce0008000f00 */
.L_x_208:
[----:B-1----:R1:W4:Y:S02]  /*8a80*/  SYNCS.PHASECHK.TRANS64.TRYWAIT P0, [R0+URZ], R2 ;  /* 0x00000002000075a7 */ /* 0x00232400080011ff */
[----:B----4-:R-:W-:Y:S05]  /*8a90*/  @!P0 NANOSLEEP.SYNCS 0x989680 ;  /* 0x009896800000895d */ /* 0x010fea0003900000 */
[----:B------:R-:W4:Y:S02]  /*8aa0*/  @!P0 SYNCS.PHASECHK.TRANS64 P0, [R0+URZ], R2 ;  /* 0x00000002000085a7 */ /* 0x000f2400080010ff */
[----:B----4-:R-:W-:Y:S05]  /*8ab0*/  @!P0 BRA `(.L_x_208) ;  /* 0xfffffffc00f08947 */ /* 0x010fea000383ffff */
[----:B------:R-:W-:Y:S05]  /*8ac0*/  BRA `(.L_x_209) ;  /* 0xffffffcc00607947 */ /* 0x000fea000383ffff */
.L_x_111:
[----:B--2---:R2:W3:Y:S02]  /*8ad0*/  SYNCS.PHASECHK.TRANS64.TRYWAIT P0, [R0+URZ+0x140], R2 ;  /* 0x00014002000075a7 */ /* 0x0044e400080011ff */
[----:B---3--:R-:W-:Y:S05]  /*8ae0*/  @!P0 NANOSLEEP.SYNCS 0x989680 ;  /* 0x009896800000895d */ /* 0x008fea0003900000 */
[----:B------:R-:W3:Y:S02]  /*8af0*/  @!P0 SYNCS.PHASECHK.TRANS64 P0, [R0+URZ+0x140], R2 ;  /* 0x00014002000085a7 */ /* 0x000ee400080010ff */
[----:B---3--:R-:W-:Y:S05]  /*8b00*/  @!P0 BRA `(.L_x_111) ;  /* 0xfffffffc00f08947 */ /* 0x008fea000383ffff */
[----:B------:R-:W-:Y:S05]  /*8b10*/  BRA `(.L_x_210) ;  /* 0xffffffd000587947 */ /* 0x000fea000383ffff */
.L_x_121:
[----:B-1----:R1:W3:Y:S02]  /*8b20*/  SYNCS.PHASECHK.TRANS64.TRYWAIT P1, [R0+URZ+0x100], R3 ;  /* 0x00010003000075a7 */ /* 0x0022e400080211ff */
[----:B---3--:R-:W-:Y:S05]  /*8b30*/  @!P1 NANOSLEEP.SYNCS 0x989680 ;  /* 0x009896800000995d */ /* 0x008fea0003900000 */
[----:B------:R-:W3:Y:S02]  /*8b40*/  @!P1 SYNCS.PHASECHK.TRANS64 P1, [R0+URZ+0x100], R3 ;  /* 0x00010003000095a7 */ /* 0x000ee400080210ff */
[----:B---3--:R-:W-:Y:S05]  /*8b50*/  @!P1 BRA `(.L_x_121) ;  /* 0xfffffffc00f09947 */ /* 0x008fea000383ffff */
[----:B------:R-:W-:Y:S05]  /*8b60*/  BRA `(.L_x_120) ;  /* 0xffffffdc00887947 */ /* 0x000fea000383ffff */
.L_x_123:
[----:B-1----:R1:W4:Y:S02]  /*8b70*/  SYNCS.PHASECHK.TRANS64.TRYWAIT P0, [R81+URZ+0x160], R2 ;  /* 0x00016002510075a7 */ /* 0x00232400080011ff */
[----:B----4-:R-:W-:Y:S05]  /*8b80*/  @!P0 NANOSLEEP.SYNCS 0x989680 ;  /* 0x009896800000895d */ /* 0x010fea0003900000 */
[----:B------:R-:W4:Y:S02]  /*8b90*/  @!P0 SYNCS.PHASECHK.TRANS64 P0, [R81+URZ+0x160], R2 ;  /* 0x00016002510085a7 */ /* 0x000f2400080010ff */
[----:B----4-:R-:W-:Y:S05]  /*8ba0*/  @!P0 BRA `(.L_x_123) ;  /* 0xfffffffc00f08947 */ /* 0x010fea000383ffff */
[----:B------:R-:W-:Y:S05]  /*8bb0*/  BRA `(.L_x_122) ;  /* 0xffffffdc00c07947 */ /* 0x000fea000383ffff */
.L_x_134:
[----:B-1----:R1:W2:Y:S02]  /*8bc0*/  SYNCS.PHASECHK.TRANS64.TRYWAIT P0, [R2+URZ+0x100], R91 ;  /* 0x0001005b020075a7 */ /* 0x0022a400080011ff */
[----:B--2---:R-:W-:Y:S05]  /*8bd0*/  @!P0 NANOSLEEP.SYNCS 0x989680 ;  /* 0x009896800000895d */ /* 0x004fea0003900000 */
[----:B------:R-:W2:Y:S02]  /*8be0*/  @!P0 SYNCS.PHASECHK.TRANS64 P0, [R2+URZ+0x100], R91 ;  /* 0x0001005b020085a7 */ /* 0x000ea400080010ff */
[----:B--2---:R-:W-:Y:S05]  /*8bf0*/  @!P0 BRA `(.L_x_134) ;  /* 0xfffffffc00f08947 */ /* 0x004fea000383ffff */
[----:B------:R-:W-:Y:S05]  /*8c00*/  BRA `(.L_x_133) ;  /* 0xffffffe400807947 */ /* 0x000fea000383ffff */
        .weak           $__internal_0_$__cuda_sm10x_tcgen05_guardrail_trap_col_being_dealloced_not_returned_by_alloc
        .type           $__internal_0_$__cuda_sm10x_tcgen05_guardrail_trap_col_being_dealloced_not_returned_by_alloc,@function
        .size           $__internal_0_$__cuda_sm10x_tcgen05_guardrail_trap_col_being_dealloced_not_returned_by_alloc,($__internal_1_$__cuda_sm10x_tcgen05_guardrail_trap_phase_invalid_during_alloc - $__internal_0_$__cuda_sm10x_tcgen05_guardrail_trap_col_being_dealloced_not_returned_by_alloc)
$__internal_0_$__cuda_sm10x_tcgen05_guardrail_trap_col_being_dealloced_not_returned_by_alloc:
[----:B------:R-:W-:Y:S05]  /*8c10*/  BPT.TRAP 0x1 ;  /* 0x000000040000795c */ /* 0x000fea0000300000 */
[----:B------:R-:W-:-:S04]  /*8c20*/  HFMA2 R3, -RZ, RZ, 0, 0 ;  /* 0x00000000ff037431 */ /* 0x000fc800000001ff */
[----:B------:R-:W-:Y:S05]  /*8c30*/  RET.REL.NODEC R2 `(_ZN7cutlass13device_kernelINS_4gemm6kernel13GemmUniversalIN4cute5tupleIJiiiiEEENS1_10collective13CollectiveMmaINS1_35MainloopSm100TmaUmmaWarpSpecializedILi16ELi2ELi4ENS5_IJNS4_1CILi2EEENSA_ILi1EEESC_EEEEENS5_IJNSA_ILi128EEENSA_ILi64EEENSA_ILi32EEEEEEfNS5_IJlSC_lEEEfSJ_NS4_8TiledMMAINS4_8MMA_AtomIJNS4_23SM100_MMA_TF32_2x1SM_SSINS_10tfloat32_tESN_fLi128ELi64ELNS4_4UMMA5MajorE0ELSP_0ELNSO_7ScaleInE0ELSQ_0EEEEEENS4_6LayoutINS5_IJSC_SC_SC_EEENS5_IJNSA_ILi0EEESV_SV_EEEEENS5_IJNS4_10UnderscoreESY_SY_EEEEENS4_18SM100_TMA_2SM_LOADENS4_14ComposedLayoutINS4_7SwizzleILi3ELi4ELi3EEENS4_18smem_ptr_flag_bitsILi32EEENST_INS5_IJNSA_ILi8EEESH_EEENS5_IJSH_SC_EEEEEEEvNS4_8identityES11_S1B_vS1C_EENS_8epilogue10collective18CollectiveEpilogueINS1E_23Sm100TmaWarpSpecializedILi3ELi2ELi16ELb1ELb0EEEJNS5_IJSG_SG_SH_EEENS5_IJNST_ISG_SC_EENST_INS5_IJNSA_ILi16EEESB_EEENS5_IJSC_SH_EEEEEEEEfSJ_fSJ_NS1E_6fusion15FusionCallbacksIS1I_NS1Q_17LinearCombinationIffffLNS_15FloatRoundStyleE2EEES1J_S1P_JEEENS4_5SM1004TMEM4LOAD26SM100_TMEM_LOAD_32dp32b16xENS4_13SM90_TMA_LOADENS12_INS13_ILi2ELi4ELi3EEES16_NST_INS5_IJS17_S1L_EEENS5_IJS1L_SC_EEEEEEENS4_39AutoVectorizingCopyWithAssumedAlignmentILi128EEENS4_14SM90_TMA_STOREES25_S27_S27_EEEvvEEEEvNT_6ParamsE) ;  /* 0xffffff7002f07950 */ /* 0x000fea0003c3ffff */
        .weak           $__internal_1_$__cuda_sm10x_tcgen05_guardrail_trap_phase_invalid_during_alloc
        .type           $__internal_1_$__cuda_sm10x_tcgen05_guardrail_trap_phase_invalid_during_alloc,@function
        .size           $__internal_1_$__cuda_sm10x_tcgen05_guardrail_trap_phase_invalid_during_alloc,($__internal_2_$__cuda_sm10x_tcgen05_guardrail_trap_unallocated_columns_being_dealloced - $__internal_1_$__cuda_sm10x_tcgen05_guardrail_trap_phase_invalid_during_alloc)
$__internal_1_$__cuda_sm10x_tcgen05_guardrail_trap_phase_invalid_during_alloc:
[----:B------:R-:W-:Y:S05]  /*8c40*/  BPT.TRAP 0x1 ;  /* 0x000000040000795c */ /* 0x000fea0000300000 */
[----:B------:R-:W-:-:S04]  /*8c50*/  MOV R3, 0x0 ;  /* 0x0000000000037802 */ /* 0x000fc80000000f00 */
[----:B------:R-:W-:Y:S05]  /*8c60*/  RET.REL.NODEC R2 `(_ZN7cutlass13device_kernelINS_4gemm6kernel13GemmUniversalIN4cute5tupleIJiiiiEEENS1_10collective13CollectiveMmaINS1_35MainloopSm100TmaUmmaWarpSpecializedILi16ELi2ELi4ENS5_IJNS4_1CILi2EEENSA_ILi1EEESC_EEEEENS5_IJNSA_ILi128EEENSA_ILi64EEENSA_ILi32EEEEEEfNS5_IJlSC_lEEEfSJ_NS4_8TiledMMAINS4_8MMA_AtomIJNS4_23SM100_MMA_TF32_2x1SM_SSINS_10tfloat32_tESN_fLi128ELi64ELNS4_4UMMA5MajorE0ELSP_0ELNSO_7ScaleInE0ELSQ_0EEEEEENS4_6LayoutINS5_IJSC_SC_SC_EEENS5_IJNSA_ILi0EEESV_SV_EEEEENS5_IJNS4_10UnderscoreESY_SY_EEEEENS4_18SM100_TMA_2SM_LOADENS4_14ComposedLayoutINS4_7SwizzleILi3ELi4ELi3EEENS4_18smem_ptr_flag_bitsILi32EEENST_INS5_IJNSA_ILi8EEESH_EEENS5_IJSH_SC_EEEEEEEvNS4_8identityES11_S1B_vS1C_EENS_8epilogue10collective18CollectiveEpilogueINS1E_23Sm100TmaWarpSpecializedILi3ELi2ELi16ELb1ELb0EEEJNS5_IJSG_SG_SH_EEENS5_IJNST_ISG_SC_EENST_INS5_IJNSA_ILi16EEESB_EEENS5_IJSC_SH_EEEEEEEEfSJ_fSJ_NS1E_6fusion15FusionCallbacksIS1I_NS1Q_17LinearCombinationIffffLNS_15FloatRoundStyleE2EEES1J_S1P_JEEENS4_5SM1004TMEM4LOAD26SM100_TMEM_LOAD_32dp32b16xENS4_13SM90_TMA_LOADENS12_INS13_ILi2ELi4ELi3EEES16_NST_INS5_IJS17_S1L_EEENS5_IJS1L_SC_EEEEEEENS4_39AutoVectorizingCopyWithAssumedAlignmentILi128EEENS4_14SM90_TMA_STOREES25_S27_S27_EEEvvEEEEvNT_6ParamsE) ;  /* 0xffffff7002e47950 */ /* 0x000fea0003c3ffff */
        .weak           $__internal_2_$__cuda_sm10x_tcgen05_guardrail_trap_unallocated_columns_being_dealloced
        .type           $__internal_2_$__cuda_sm10x_tcgen05_guardrail_trap_unallocated_columns_being_dealloced,@function
        .size           $__internal_2_$__cuda_sm10x_tcgen05_guardrail_trap_unallocated_columns_being_dealloced,(.L_x_212 - $__internal_2_$__cuda_sm10x_tcgen05_guardrail_trap_unallocated_columns_being_dealloced)
$__internal_2_$__cuda_sm10x_tcgen05_guardrail_trap_unallocated_columns_being_dealloced:
[----:B------:R-:W-:Y:S05]  /*8c70*/  BPT.TRAP 0x1 ;  /* 0x000000040000795c */ /* 0x000fea0000300000 */
[----:B------:R-:W-:-:S04]  /*8c80*/  HFMA2 R3, -RZ, RZ, 0, 0 ;  /* 0x00000000ff037431 */ /* 0x000fc800000001ff */
[----:B------:R-:W-:Y:S05]  /*8c90*/  RET.REL.NODEC R2 `(_ZN7cutlass13device_kernelINS_4gemm6kernel13GemmUniversalIN4cute5tupleIJiiiiEEENS1_10collective13CollectiveMmaINS1_35MainloopSm100TmaUmmaWarpSpecializedILi16ELi2ELi4ENS5_IJNS4_1CILi2EEENSA_ILi1EEESC_EEEEENS5_IJNSA_ILi128EEENSA_ILi64EEENSA_ILi32EEEEEEfNS5_IJlSC_lEEEfSJ_NS4_8TiledMMAINS4_8MMA_AtomIJNS4_23SM100_MMA_TF32_2x1SM_SSINS_10tfloat32_tESN_fLi128ELi64ELNS4_4UMMA5MajorE0ELSP_0ELNSO_7ScaleInE0ELSQ_0EEEEEENS4_6LayoutINS5_IJSC_SC_SC_EEENS5_IJNSA_ILi0EEESV_SV_EEEEENS5_IJNS4_10UnderscoreESY_SY_EEEEENS4_18SM100_TMA_2SM_LOADENS4_14ComposedLayoutINS4_7SwizzleILi3ELi4ELi3EEENS4_18smem_ptr_flag_bitsILi32EEENST_INS5_IJNSA_ILi8EEESH_EEENS5_IJSH_SC_EEEEEEEvNS4_8identityES11_S1B_vS1C_EENS_8epilogue10collective18CollectiveEpilogueINS1E_23Sm100TmaWarpSpecializedILi3ELi2ELi16ELb1ELb0EEEJNS5_IJSG_SG_SH_EEENS5_IJNST_ISG_SC_EENST_INS5_IJNSA_ILi16EEESB_EEENS5_IJSC_SH_EEEEEEEEfSJ_fSJ_NS1E_6fusion15FusionCallbacksIS1I_NS1Q_17LinearCombinationIffffLNS_15FloatRoundStyleE2EEES1J_S1P_JEEENS4_5SM1004TMEM4LOAD26SM100_TMEM_LOAD_32dp32b16xENS4_13SM90_TMA_LOADENS12_INS13_ILi2ELi4ELi3EEES16_NST_INS5_IJS17_S1L_EEENS5_IJS1L_SC_EEEEEEENS4_39AutoVectorizingCopyWithAssumedAlignmentILi128EEENS4_14SM90_TMA_STOREES25_S27_S27_EEEvvEEEEvNT_6ParamsE) ;  /* 0xffffff7002d87950 */ /* 0x000fea0003c3ffff */
.L_x_211:
[----:B------:R-:W-:-:S00]  /*8ca0*/  BRA `(.L_x_211) ;  /* 0xfffffffc00fc7947 */ /* 0x000fc0000383ffff */
[----:B------:R-:W-:-:S00]  /*8cb0*/  NOP ;  /* 0x0000000000007918 */ /* 0x000fc00000000000 */
        /* <DEDUP_REMOVED lines=12> */
.L_x_212:


//--------------------- .nv.global.init           --------------------------
	.section	.nv.global.init,"aw",@progbits
.nv.global.init:
	.type		$str$27,@object
	.size		$str$27,($str$28 - $str$27)
$str$27:
        /*0000*/ 	.byte	0x28, 0x61, 0x64, 0x64, 0x72, 0x65, 0x73, 0x73, 0x20, 0x26, 0x20, 0x6d, 0x61, 0x73, 0x6b, 0x29
        /*0010*/ 	.byte	0x20, 0x3d, 0x3d, 0x20, 0x30, 0x00
	.type		$str$28,@object
	.size		$str$28,($str$26 - $str$28)
$str$28:
        /*0016*/ 	.byte	0x2f, 0x74, 0x6d, 0x70, 0x2f, 0x63, 0x75, 0x74, 0x6c, 0x61, 0x73, 0x73, 0x5f, 0x73, 0x77, 0x65
        /*0026*/ 	.byte	0x65, 0x70, 0x5f, 0x73, 0x72, 0x63, 0x2f, 0x69, 0x6e, 0x63, 0x6c, 0x75, 0x64, 0x65, 0x2f, 0x63
        /*0036*/ 	.byte	0x75, 0x74, 0x65, 0x2f, 0x70, 0x6f, 0x69, 0x6e, 0x74, 0x65, 0x72, 0x5f, 0x66, 0x6c, 0x61, 0x67
        /*0046*/ 	.byte	0x67, 0x65, 0x64, 0x2e, 0x68, 0x70, 0x70, 0x00
	.type		$str$26,@object
	.size		$str$26,($str$25 - $str$26)
$str$26:
        /*004e*/ 	.byte	0x2f, 0x74, 0x6d, 0x70, 0x2f, 0x63, 0x75, 0x74, 0x6c, 0x61, 0x73, 0x73, 0x5f, 0x73, 0x77, 0x65
        /*005e*/ 	.byte	0x65, 0x70, 0x5f, 0x73, 0x72, 0x63, 0x2f, 0x69, 0x6e, 0x63, 0x6c, 0x75, 0x64, 0x65, 0x2f, 0x63
        /*006e*/ 	.byte	0x75, 0x74, 0x65, 0x2f, 0x61, 0x74, 0x6f, 0x6d, 0x2f, 0x63, 0x6f, 0x70, 0x79, 0x5f, 0x74, 0x72
        /*007e*/ 	.byte	0x61, 0x69, 0x74, 0x73, 0x5f, 0x73, 0x6d, 0x31, 0x30, 0x30, 0x2e, 0x68, 0x70, 0x70, 0x00
	.type		$str$25,@object
	.size		$str$25,(__unnamed_1 - $str$25)
$str$25:
        /*008d*/ 	.byte	0x28, 0x28, 0x75, 0x69, 0x6e, 0x74, 0x33, 0x32, 0x5f, 0x74, 0x28, 0x74, 0x68, 0x72, 0x65, 0x61
        /*009d*/ 	.byte	0x64, 0x49, 0x64, 0x78, 0x2e, 0x78, 0x29, 0x20, 0x2f, 0x20, 0x33, 0x32, 0x29, 0x20, 0x25, 0x20
        /*00ad*/ 	.byte	0x34, 0x29, 0x20, 0x3d, 0x3d, 0x20, 0x28, 0x28, 0x28, 0x74, 0x6d, 0x65, 0x6d, 0x5f, 0x61, 0x64
        /*00bd*/ 	.byte	0x64, 0x72, 0x20, 0x3e, 0x3e, 0x20, 0x31, 0x36, 0x29, 0x20, 0x2f, 0x20, 0x33, 0x32, 0x29, 0x20
        /*00cd*/ 	.byte	0x25, 0x20, 0x34, 0x29, 0x00
	.type		__unnamed_1,@object
	.size		__unnamed_1,(__unnamed_2 - __unnamed_1)
__unnamed_1:
        /*00d2*/ 	.byte	0x61, 0x75, 0x74, 0x6f, 0x20, 0x63, 0x75, 0x74, 0x65, 0x3a, 0x3a, 0x61, 0x73, 0x5f, 0x70, 0x6f
        /* <DEDUP_REMOVED lines=23> */
        /*0252*/ 	.byte	0x3a, 0x3a, 0x43, 0x3c, 0x32, 0x30, 0x34, 0x38, 0x3e, 0x3e, 0x3e, 0x3e, 0x5d, 0x00
	.type		__unnamed_2,@object
	.size		__unnamed_2,(.L_2 - __unnamed_2)
__unnamed_2:
        /* <DEDUP_REMOVED lines=42> */
        /*0500*/ 	.byte	0x3e, 0x5d, 0x00
.L_2:


//--------------------- .nv.shared._ZN7cutlass13device_kernelINS_4gemm6kernel13GemmUniversalIN4cute5tupleIJiiiiEEENS1_10collective13CollectiveMmaINS1_35MainloopSm100TmaUmmaWarpSpecializedILi16ELi2ELi4ENS5_IJNS4_1CILi2EEENSA_ILi1EEESC_EEEEENS5_IJNSA_ILi128EEENSA_ILi64EEENSA_ILi32EEEEEEfNS5_IJlSC_lEEEfSJ_NS4_8TiledMMAINS4_8MMA_AtomIJNS4_23SM100_MMA_TF32_2x1SM_SSINS_10tfloat32_tESN_fLi128ELi64ELNS4_4UMMA5MajorE0ELSP_0ELNSO_7ScaleInE0ELSQ_0EEEEEENS4_6LayoutINS5_IJSC_SC_SC_EEENS5_IJNSA_ILi0EEESV_SV_EEEEENS5_IJNS4_10UnderscoreESY_SY_EEEEENS4_18SM100_TMA_2SM_LOADENS4_14ComposedLayoutINS4_7SwizzleILi3ELi4ELi3EEENS4_18smem_ptr_flag_bitsILi32EEENST_INS5_IJNSA_ILi8EEESH_EEENS5_IJSH_SC_EEEEEEEvNS4_8identityES11_S1B_vS1C_EENS_8epilogue10collective18CollectiveEpilogueINS1E_23Sm100TmaWarpSpecializedILi3ELi2ELi16ELb1ELb0EEEJNS5_IJSG_SG_SH_EEENS5_IJNST_ISG_SC_EENST_INS5_IJNSA_ILi16EEESB_EEENS5_IJSC_SH_EEEEEEEEfSJ_fSJ_NS1E_6fusion15FusionCallbacksIS1I_NS1Q_17LinearCombinationIffffLNS_15FloatRoundStyleE2EEES1J_S1P_JEEENS4_5SM1004TMEM4LOAD26SM100_TMEM_LOAD_32dp32b16xENS4_13SM90_TMA_LOADENS12_INS13_ILi2ELi4ELi3EEES16_NST_INS5_IJS17_S1L_EEENS5_IJS1L_SC_EEEEEEENS4_39AutoVectorizingCopyWithAssumedAlignmentILi128EEENS4_14SM90_TMA_STOREES25_S27_S27_EEEvvEEEEvNT_6ParamsE --------------------------
	.section	.nv.shared._ZN7cutlass13device_kernelINS_4gemm6kernel13GemmUniversalIN4cute5tupleIJiiiiEEENS1_10collective13CollectiveMmaINS1_35MainloopSm100TmaUmmaWarpSpecializedILi16ELi2ELi4ENS5_IJNS4_1CILi2EEENSA_ILi1EEESC_EEEEENS5_IJNSA_ILi128EEENSA_ILi64EEENSA_ILi32EEEEEEfNS5_IJlSC_lEEEfSJ_NS4_8TiledMMAINS4_8MMA_AtomIJNS4_23SM100_MMA_TF32_2x1SM_SSINS_10tfloat32_tESN_fLi128ELi64ELNS4_4UMMA5MajorE0ELSP_0ELNSO_7ScaleInE0ELSQ_0EEEEEENS4_6LayoutINS5_IJSC_SC_SC_EEENS5_IJNSA_ILi0EEESV_SV_EEEEENS5_IJNS4_10UnderscoreESY_SY_EEEEENS4_18SM100_TMA_2SM_LOADENS4_14ComposedLayoutINS4_7SwizzleILi3ELi4ELi3EEENS4_18smem_ptr_flag_bitsILi32EEENST_INS5_IJNSA_ILi8EEESH_EEENS5_IJSH_SC_EEEEEEEvNS4_8identityES11_S1B_vS1C_EENS_8epilogue10collective18CollectiveEpilogueINS1E_23Sm100TmaWarpSpecializedILi3ELi2ELi16ELb1ELb0EEEJNS5_IJSG_SG_SH_EEENS5_IJNST_ISG_SC_EENST_INS5_IJNSA_ILi16EEESB_EEENS5_IJSC_SH_EEEEEEEEfSJ_fSJ_NS1E_6fusion15FusionCallbacksIS1I_NS1Q_17LinearCombinationIffffLNS_15FloatRoundStyleE2EEES1J_S1P_JEEENS4_5SM1004TMEM4LOAD26SM100_TMEM_LOAD_32dp32b16xENS4_13SM90_TMA_LOADENS12_INS13_ILi2ELi4ELi3EEES16_NST_INS5_IJS17_S1L_EEENS5_IJS1L_SC_EEEEEEENS4_39AutoVectorizingCopyWithAssumedAlignmentILi128EEENS4_14SM90_TMA_STOREES25_S27_S27_EEEvvEEEEvNT_6ParamsE,"aw",@nobits
	.sectionflags	@""
	.align	16
	.zero		1024


//--------------------- .nv.shared.reserved.0     --------------------------
	.section	.nv.shared.reserved.0,"aw",@nobits
	.weak		__nv_reservedSMEM_offset_0_alias
	.size		__nv_reservedSMEM_offset_0_alias, 0, 64
	.other		__nv_reservedSMEM_offset_0_alias,@"STO_CUDA_RESERVED_SHARED STV_DEFAULT"
__nv_reservedSMEM_offset_0_alias:
	.zero		0
.nv.shared.reserved.0:
	.zero		64
	.weak		__nv_reservedSMEM_tcgen05_partition
	.type		__nv_reservedSMEM_tcgen05_partition,@object
	.size		__nv_reservedSMEM_tcgen05_partition,(.L_0 - __nv_reservedSMEM_tcgen05_partition)
__nv_reservedSMEM_tcgen05_partition:
	.zero		32
.L_0:


//--------------------- .nv.global                --------------------------
	.section	.nv.global,"aw",@nobits
.nv.global:
	.type		_ZN40_INTERNAL_8b7a96c4_4_k_cu_3691439d_218174cute1_E,@object
	.size		_ZN40_INTERNAL_8b7a96c4_4_k_cu_3691439d_218174cute1_E,(_ZN40_INTERNAL_8b7a96c4_4_k_cu_3691439d_218174cuda3std3__45__cpo6cbeginE - _ZN40_INTERNAL_8b7a96c4_4_k_cu_3691439d_218174cute1_E)
_ZN40_INTERNAL_8b7a96c4_4_k_cu_3691439d_218174cute1_E:
	.zero		1
	.type		_ZN40_INTERNAL_8b7a96c4_4_k_cu_3691439d_218174cuda3std3__45__cpo6cbeginE,@object
	.size		_ZN40_INTERNAL_8b7a96c4_4_k_cu_3691439d_218174cuda3std3__45__cpo6cbeginE,(_ZN40_INTERNAL_8b7a96c4_4_k_cu_3691439d_218174cuda3std3__48in_placeE - _ZN40_INTERNAL_8b7a96c4_4_k_cu_3691439d_218174cuda3std3__45__cpo6cbeginE)
_ZN40_INTERNAL_8b7a96c4_4_k_cu_3691439d_218174cuda3std3__45__cpo6cbeginE:
	.zero		1
	.type		_ZN40_INTERNAL_8b7a96c4_4_k_cu_3691439d_218174cuda3std3__48in_placeE,@object
	.size		_ZN40_INTERNAL_8b7a96c4_4_k_cu_3691439d_218174cuda3std3__48in_placeE,(_ZN40_INTERNAL_8b7a96c4_4_k_cu_3691439d_218174cuda3std6ranges3__45__cpo9iter_moveE - _ZN40_INTERNAL_8b7a96c4_4_k_cu_3691439d_218174cuda3std3__48in_placeE)
_ZN40_INTERNAL_8b7a96c4_4_k_cu_3691439d_218174cuda3std3__48in_placeE:
	.zero		1
	.type		_ZN40_INTERNAL_8b7a96c4_4_k_cu_3691439d_218174cuda3std6ranges3__45__cpo9iter_moveE,@object
	.size		_ZN40_INTERNAL_8b7a96c4_4_k_cu_3691439d_218174cuda3std6ranges3__45__cpo9iter_moveE,(_ZN40_INTERNAL_8b7a96c4_4_k_cu_3691439d_218174cuda3std3__45__cpo5beginE - _ZN40_INTERNAL_8b7a96c4_4_k_cu_3691439d_218174cuda3std6ranges3__45__cpo9iter_moveE)
_ZN40_INTERNAL_8b7a96c4_4_k_cu_3691439d_218174cuda3std6ranges3__45__cpo9iter_moveE:
	.zero		1
	.type		_ZN40_INTERNAL_8b7a96c4_4_k_cu_3691439d_218174cuda3std3__45__cpo5beginE,@object
	.size		_ZN40_INTERNAL_8b7a96c4_4_k_cu_3691439d_218174cuda3std3__45__cpo5beginE,(_ZN40_INTERNAL_8b7a96c4_4_k_cu_3691439d_218174cuda3std3__442_GLOBAL__N__8b7a96c4_4_k_cu_3691439d_218176ignoreE - _ZN40_INTERNAL_8b7a96c4_4_k_cu_3691439d_218174cuda3std3__45__cpo5beginE)
_ZN40_INTERNAL_8b7a96c4_4_k_cu_3691439d_218174cuda3std3__45__cpo5beginE:
	.zero		1
	.type		_ZN40_INTERNAL_8b7a96c4_4_k_cu_3691439d_218174cuda3std3__442_GLOBAL__N__8b7a96c4_4_k_cu_3691439d_218176ignoreE,@object
	.size		_ZN40_INTERNAL_8b7a96c4_4_k_cu_3691439d_218174cuda3std3__442_GLOBAL__N__8b7a96c4_4_k_cu_3691439d_218176ignoreE,(_ZN40_INTERNAL_8b7a96c4_4_k_cu_3691439d_218174cute7productE - _ZN40_INTERNAL_8b7a96c4_4_k_cu_3691439d_218174cuda3std3__442_GLOBAL__N__8b7a96c4_4_k_cu_3691439d_218176ignoreE)
_ZN40_INTERNAL_8b7a96c4_4_k_cu_3691439d_218174cuda3std3__442_GLOBAL__N__8b7a96c4_4_k_cu_3691439d_218176ignoreE:
	.zero		1
	.type		_ZN40_INTERNAL_8b7a96c4_4_k_cu_3691439d_218174cute7productE,@object
	.size		_ZN40_INTERNAL_8b7a96c4_4_k_cu_3691439d_218174cute7productE,(_ZN40_INTERNAL_8b7a96c4_4_k_cu_3691439d_218174cuda3std3__45__cpo3endE - _ZN40_INTERNAL_8b7a96c4_4_k_cu_3691439d_218174cute7productE)
_ZN40_INTERNAL_8b7a96c4_4_k_cu_3691439d_218174cute7productE:
	.zero		1
	.type		_ZN40_INTERNAL_8b7a96c4_4_k_cu_3691439d_218174cuda3std3__45__cpo3endE,@object
	.size		_ZN40_INTERNAL_8b7a96c4_4_k_cu_3691439d_218174cuda3std3__45__cpo3endE,(_ZN40_INTERNAL_8b7a96c4_4_k_cu_3691439d_218174cuda3std3__419piecewise_constructE - _ZN40_INTERNAL_8b7a96c4_4_k_cu_3691439d_218174cuda3std3__45__cpo3endE)
_ZN40_INTERNAL_8b7a96c4_4_k_cu_3691439d_218174cuda3std3__45__cpo3endE:
	.zero		1
	.type		_ZN40_INTERNAL_8b7a96c4_4_k_cu_3691439d_218174cuda3std3__419piecewise_constructE,@object
	.size		_ZN40_INTERNAL_8b7a96c4_4_k_cu_3691439d_218174cuda3std3__419piecewise_constructE,(_ZN40_INTERNAL_8b7a96c4_4_k_cu_3691439d_218174cuda3std3__45__cpo4cendE - _ZN40_INTERNAL_8b7a96c4_4_k_cu_3691439d_218174cuda3std3__419piecewise_constructE)
_ZN40_INTERNAL_8b7a96c4_4_k_cu_3691439d_218174cuda3std3__419piecewise_constructE:
	.zero		1
	.type		_ZN40_INTERNAL_8b7a96c4_4_k_cu_3691439d_218174cuda3std3__45__cpo4cendE,@object
	.size		_ZN40_INTERNAL_8b7a96c4_4_k_cu_3691439d_218174cuda3std3__45__cpo4cendE,(_ZN40_INTERNAL_8b7a96c4_4_k_cu_3691439d_218174cuda3std6ranges3__45__cpo4swapE - _ZN40_INTERNAL_8b7a96c4_4_k_cu_3691439d_218174cuda3std3__45__cpo4cendE)
_ZN40_INTERNAL_8b7a96c4_4_k_cu_3691439d_218174cuda3std3__45__cpo4cendE:
	.zero		1
	.type		_ZN40_INTERNAL_8b7a96c4_4_k_cu_3691439d_218174cuda3std6ranges3__45__cpo4swapE,@object
	.size		_ZN40_INTERNAL_8b7a96c4_4_k_cu_3691439d_218174cuda3std6ranges3__45__cpo4swapE,(.L_10 - _ZN40_INTERNAL_8b7a96c4_4_k_cu_3691439d_218174cuda3std6ranges3__45__cpo4swapE)
_ZN40_INTERNAL_8b7a96c4_4_k_cu_3691439d_218174cuda3std6ranges3__45__cpo4swapE:
	.zero		1
.L_10:


//--------------------- .nv.constant0._ZN7cutlass13device_kernelINS_4gemm6kernel13GemmUniversalIN4cute5tupleIJiiiiEEENS1_10collective13CollectiveMmaINS1_35MainloopSm100TmaUmmaWarpSpecializedILi16ELi2ELi4ENS5_IJNS4_1CILi2EEENSA_ILi1EEESC_EEEEENS5_IJNSA_ILi128EEENSA_ILi64EEENSA_ILi32EEEEEEfNS5_IJlSC_lEEEfSJ_NS4_8TiledMMAINS4_8MMA_AtomIJNS4_23SM100_MMA_TF32_2x1SM_SSINS_10tfloat32_tESN_fLi128ELi64ELNS4_4UMMA5MajorE0ELSP_0ELNSO_7ScaleInE0ELSQ_0EEEEEENS4_6LayoutINS5_IJSC_SC_SC_EEENS5_IJNSA_ILi0EEESV_SV_EEEEENS5_IJNS4_10UnderscoreESY_SY_EEEEENS4_18SM100_TMA_2SM_LOADENS4_14ComposedLayoutINS4_7SwizzleILi3ELi4ELi3EEENS4_18smem_ptr_flag_bitsILi32EEENST_INS5_IJNSA_ILi8EEESH_EEENS5_IJSH_SC_EEEEEEEvNS4_8identityES11_S1B_vS1C_EENS_8epilogue10collective18CollectiveEpilogueINS1E_23Sm100TmaWarpSpecializedILi3ELi2ELi16ELb1ELb0EEEJNS5_IJSG_SG_SH_EEENS5_IJNST_ISG_SC_EENST_INS5_IJNSA_ILi16EEESB_EEENS5_IJSC_SH_EEEEEEEEfSJ_fSJ_NS1E_6fusion15FusionCallbacksIS1I_NS1Q_17LinearCombinationIffffLNS_15FloatRoundStyleE2EEES1J_S1P_JEEENS4_5SM1004TMEM4LOAD26SM100_TMEM_LOAD_32dp32b16xENS4_13SM90_TMA_LOADENS12_INS13_ILi2ELi4ELi3EEES16_NST_INS5_IJS17_S1L_EEENS5_IJS1L_SC_EEEEEEENS4_39AutoVectorizingCopyWithAssumedAlignmentILi128EEENS4_14SM90_TMA_STOREES25_S27_S27_EEEvvEEEEvNT_6ParamsE --------------------------
	.section	.nv.constant0._ZN7cutlass13device_kernelINS_4gemm6kernel13GemmUniversalIN4cute5tupleIJiiiiEEENS1_10collective13CollectiveMmaINS1_35MainloopSm100TmaUmmaWarpSpecializedILi16ELi2ELi4ENS5_IJNS4_1CILi2EEENSA_ILi1EEESC_EEEEENS5_IJNSA_ILi128EEENSA_ILi64EEENSA_ILi32EEEEEEfNS5_IJlSC_lEEEfSJ_NS4_8TiledMMAINS4_8MMA_AtomIJNS4_23SM100_MMA_TF32_2x1SM_SSINS_10tfloat32_tESN_fLi128ELi64ELNS4_4UMMA5MajorE0ELSP_0ELNSO_7ScaleInE0ELSQ_0EEEEEENS4_6LayoutINS5_IJSC_SC_SC_EEENS5_IJNSA_ILi0EEESV_SV_EEEEENS5_IJNS4_10UnderscoreESY_SY_EEEEENS4_18SM100_TMA_2SM_LOADENS4_14ComposedLayoutINS4_7SwizzleILi3ELi4ELi3EEENS4_18smem_ptr_flag_bitsILi32EEENST_INS5_IJNSA_ILi8EEESH_EEENS5_IJSH_SC_EEEEEEEvNS4_8identityES11_S1B_vS1C_EENS_8epilogue10collective18CollectiveEpilogueINS1E_23Sm100TmaWarpSpecializedILi3ELi2ELi16ELb1ELb0EEEJNS5_IJSG_SG_SH_EEENS5_IJNST_ISG_SC_EENST_INS5_IJNSA_ILi16EEESB_EEENS5_IJSC_SH_EEEEEEEEfSJ_fSJ_NS1E_6fusion15FusionCallbacksIS1I_NS1Q_17LinearCombinationIffffLNS_15FloatRoundStyleE2EEES1J_S1P_JEEENS4_5SM1004TMEM4LOAD26SM100_TMEM_LOAD_32dp32b16xENS4_13SM90_TMA_LOADENS12_INS13_ILi2ELi4ELi3EEES16_NST_INS5_IJS17_S1L_EEENS5_IJS1L_SC_EEEEEEENS4_39AutoVectorizingCopyWithAssumedAlignmentILi128EEENS4_14SM90_TMA_STOREES25_S27_S27_EEEvvEEEEvNT_6ParamsE,"a",@progbits
	.sectionflags	@""
	.align	4
.nv.constant0._ZN7cutlass13device_kernelINS_4gemm6kernel13GemmUniversalIN4cute5tupleIJiiiiEEENS1_10collective13CollectiveMmaINS1_35MainloopSm100TmaUmmaWarpSpecializedILi16ELi2ELi4ENS5_IJNS4_1CILi2EEENSA_ILi1EEESC_EEEEENS5_IJNSA_ILi128EEENSA_ILi64EEENSA_ILi32EEEEEEfNS5_IJlSC_lEEEfSJ_NS4_8TiledMMAINS4_8MMA_AtomIJNS4_23SM100_MMA_TF32_2x1SM_SSINS_10tfloat32_tESN_fLi128ELi64ELNS4_4UMMA5MajorE0ELSP_0ELNSO_7ScaleInE0ELSQ_0EEEEEENS4_6LayoutINS5_IJSC_SC_SC_EEENS5_IJNSA_ILi0EEESV_SV_EEEEENS5_IJNS4_10UnderscoreESY_SY_EEEEENS4_18SM100_TMA_2SM_LOADENS4_14ComposedLayoutINS4_7SwizzleILi3ELi4ELi3EEENS4_18smem_ptr_flag_bitsILi32EEENST_INS5_IJNSA_ILi8EEESH_EEENS5_IJSH_SC_EEEEEEEvNS4_8identityES11_S1B_vS1C_EENS_8epilogue10collective18CollectiveEpilogueINS1E_23Sm100TmaWarpSpecializedILi3ELi2ELi16ELb1ELb0EEEJNS5_IJSG_SG_SH_EEENS5_IJNST_ISG_SC_EENST_INS5_IJNSA_ILi16EEESB_EEENS5_IJSC_SH_EEEEEEEEfSJ_fSJ_NS1E_6fusion15FusionCallbacksIS1I_NS1Q_17LinearCombinationIffffLNS_15FloatRoundStyleE2EEES1J_S1P_JEEENS4_5SM1004TMEM4LOAD26SM100_TMEM_LOAD_32dp32b16xENS4_13SM90_TMA_LOADENS12_INS13_ILi2ELi4ELi3EEES16_NST_INS5_IJS17_S1L_EEENS5_IJS1L_SC_EEEEEEENS4_39AutoVectorizingCopyWithAssumedAlignmentILi128EEENS4_14SM90_TMA_STOREES25_S27_S27_EEEvvEEEEvNT_6ParamsE:
	.zero		2944


//--------------------- SYMBOLS --------------------------

	.type		.nv.reservedSmem.offset0,@object
	.size		.nv.reservedSmem.offset0,0x4
	.type		.nv.reservedSmem.cap,@object
	.size		.nv.reservedSmem.cap,0x4
	.type		__assertfail,@function
